//
// Generated by NVIDIA NVVM Compiler
//
// Compiler Build ID: CL-36424714
// Cuda compilation tools, release 13.0, V13.0.88
// Based on NVVM 20.0.0
//

.version 9.0
.target sm_100
.address_size 64

	// .globl	_Z7computeffffifffffffffffffff
.extern .func  (.param .b32 func_retval0) vprintf
(
	.param .b64 vprintf_param_0,
	.param .b64 vprintf_param_1
)
;
.global .align 1 .b8 $str[7] = {37, 46, 49, 55, 103, 10};

.visible .entry _Z7computeffffifffffffffffffff(
	.param .f32 _Z7computeffffifffffffffffffff_param_0,
	.param .f32 _Z7computeffffifffffffffffffff_param_1,
	.param .f32 _Z7computeffffifffffffffffffff_param_2,
	.param .f32 _Z7computeffffifffffffffffffff_param_3,
	.param .u32 _Z7computeffffifffffffffffffff_param_4,
	.param .f32 _Z7computeffffifffffffffffffff_param_5,
	.param .f32 _Z7computeffffifffffffffffffff_param_6,
	.param .f32 _Z7computeffffifffffffffffffff_param_7,
	.param .f32 _Z7computeffffifffffffffffffff_param_8,
	.param .f32 _Z7computeffffifffffffffffffff_param_9,
	.param .f32 _Z7computeffffifffffffffffffff_param_10,
	.param .f32 _Z7computeffffifffffffffffffff_param_11,
	.param .f32 _Z7computeffffifffffffffffffff_param_12,
	.param .f32 _Z7computeffffifffffffffffffff_param_13,
	.param .f32 _Z7computeffffifffffffffffffff_param_14,
	.param .f32 _Z7computeffffifffffffffffffff_param_15,
	.param .f32 _Z7computeffffifffffffffffffff_param_16,
	.param .f32 _Z7computeffffifffffffffffffff_param_17,
	.param .f32 _Z7computeffffifffffffffffffff_param_18,
	.param .f32 _Z7computeffffifffffffffffffff_param_19
)
{
	.local .align 8 .b8 	__local_depot0[8];
	.reg .b64 	%SP;
	.reg .b64 	%SPL;
	.reg .pred 	%p<29>;
	.reg .b32 	%r<20>;
	.reg .b32 	%f<167>;
	.reg .b64 	%rd<5>;
	.reg .b64 	%fd<2>;

	mov.u64 	%SPL, __local_depot0;
	cvta.local.u64 	%SP, %SPL;
	ld.param.f32 	%f166, [_Z7computeffffifffffffffffffff_param_0];
	ld.param.f32 	%f22, [_Z7computeffffifffffffffffffff_param_1];
	ld.param.f32 	%f23, [_Z7computeffffifffffffffffffff_param_2];
	ld.param.f32 	%f24, [_Z7computeffffifffffffffffffff_param_3];
	ld.param.u32 	%r1, [_Z7computeffffifffffffffffffff_param_4];
	ld.param.f32 	%f15, [_Z7computeffffifffffffffffffff_param_13];
	ld.param.f32 	%f16, [_Z7computeffffifffffffffffffff_param_14];
	ld.param.f32 	%f17, [_Z7computeffffifffffffffffffff_param_15];
	ld.param.f32 	%f18, [_Z7computeffffifffffffffffffff_param_16];
	ld.param.f32 	%f19, [_Z7computeffffifffffffffffffff_param_17];
	ld.param.f32 	%f20, [_Z7computeffffifffffffffffffff_param_18];
	ld.param.f32 	%f21, [_Z7computeffffifffffffffffffff_param_19];
	mov.f32 	%f25, 0f03CFEDF6;
	sub.f32 	%f26, %f25, %f22;
	fma.rn.f32 	%f27, %f23, %f24, %f26;
	setp.ltu.f32 	%p1, %f166, %f27;
	mov.f32 	%f165, 0f3F800000;
	@%p1 bra 	$L__BB0_11;
	mov.f32 	%f29, 0fFA13C1E1;
	sub.f32 	%f30, %f29, %f19;
	fma.rn.f32 	%f31, %f30, 0f3BBB989D, 0f3F000000;
	cvt.sat.f32.f32 	%f32, %f31;
	mov.f32 	%f33, 0f4B400001;
	mov.f32 	%f34, 0f437C0000;
	fma.rm.f32 	%f35, %f32, %f34, %f33;
	add.f32 	%f36, %f35, 0fCB40007F;
	neg.f32 	%f37, %f36;
	fma.rn.f32 	%f38, %f30, 0f3FB8AA3B, %f37;
	fma.rn.f32 	%f39, %f30, 0f32A57060, %f38;
	mov.b32 	%r2, %f35;
	shl.b32 	%r3, %r2, 23;
	mov.b32 	%f40, %r3;
	ex2.approx.ftz.f32 	%f41, %f39;
	mul.f32 	%f42, %f41, %f40;
	div.rn.f32 	%f43, %f18, %f42;
	sqrt.rn.f32 	%f44, %f43;
	add.f32 	%f45, %f44, 0f00000000;
	mul.f32 	%f46, %f17, %f45;
	mov.f32 	%f47, 0f7839C3B1;
	div.rn.f32 	%f48, %f47, %f46;
	mov.f32 	%f49, 0f40800000;
	mul.rn.f32 	%f50, %f48, %f49;
	mov.f32 	%f28, 0f3F800000;
	mul.rn.f32 	%f51, %f50, %f28;
	mul.rn.f32 	%f52, %f51, %f28;
	mul.rn.f32 	%f53, %f52, %f28;
	abs.f32 	%f54, %f53;
	mul.f32 	%f55, %f54, 0f4038AA3B;
	ex2.approx.ftz.f32 	%f56, %f55;
	add.f32 	%f57, %f56, 0f3F800000;
	rcp.approx.ftz.f32 	%f58, %f57;
	fma.rn.f32 	%f59, %f58, 0fC0000000, 0f3F800000;
	setp.ge.f32 	%p2, %f54, 0f41102CB4;
	selp.f32 	%f60, 0f3F800000, %f59, %p2;
	copysign.f32 	%f61, %f53, %f60;
	mul.f32 	%f62, %f53, %f53;
	fma.rn.f32 	%f63, %f62, 0f3C80F082, 0fBD563CAE;
	fma.rn.f32 	%f64, %f63, %f62, 0f3E085941;
	fma.rn.f32 	%f65, %f64, %f62, 0fBEAAA9ED;
	fma.rn.f32 	%f66, %f65, %f62, 0f00000000;
	fma.rn.f32 	%f67, %f66, %f53, %f53;
	setp.ge.f32 	%p3, %f54, 0f3F19999A;
	selp.f32 	%f68, %f61, %f67, %p3;
	add.f32 	%f1, %f68, 0fE60DE972;
	mul.f32 	%f2, %f20, 0f821A5D9E;
	mul.f32 	%f69, %f2, 0f3F000000;
	cvt.rzi.f32.f32 	%f70, %f69;
	add.f32 	%f71, %f70, %f70;
	sub.f32 	%f72, %f2, %f71;
	abs.f32 	%f3, %f72;
	abs.f32 	%f4, %f1;
	setp.lt.f32 	%p4, %f4, 0f00800000;
	mul.f32 	%f73, %f4, 0f4B800000;
	selp.f32 	%f74, %f73, %f4, %p4;
	selp.f32 	%f75, 0fC1C00000, 0f00000000, %p4;
	mov.b32 	%r4, %f74;
	add.s32 	%r5, %r4, -1060439283;
	and.b32  	%r6, %r5, -8388608;
	sub.s32 	%r7, %r4, %r6;
	mov.b32 	%f76, %r7;
	cvt.rn.f32.s32 	%f77, %r6;
	fma.rn.f32 	%f78, %f77, 0f34000000, %f75;
	add.f32 	%f79, %f76, 0fBF800000;
	add.f32 	%f80, %f76, 0f3F800000;
	rcp.approx.ftz.f32 	%f81, %f80;
	add.f32 	%f82, %f79, %f79;
	mul.f32 	%f83, %f82, %f81;
	mul.f32 	%f84, %f83, %f83;
	sub.f32 	%f85, %f79, %f83;
	add.f32 	%f86, %f85, %f85;
	neg.f32 	%f87, %f83;
	fma.rn.f32 	%f88, %f87, %f79, %f86;
	mul.rn.f32 	%f89, %f81, %f88;
	fma.rn.f32 	%f90, %f84, 0f3A2C32E4, 0f3B52E7DB;
	fma.rn.f32 	%f91, %f90, %f84, 0f3C93BB73;
	fma.rn.f32 	%f92, %f91, %f84, 0f3DF6384F;
	mul.rn.f32 	%f93, %f92, %f84;
	fma.rn.f32 	%f94, %f83, 0f3FB8AA3B, %f78;
	sub.f32 	%f95, %f78, %f94;
	fma.rn.f32 	%f96, %f83, 0f3FB8AA3B, %f95;
	fma.rn.f32 	%f97, %f89, 0f3FB8AA3B, %f96;
	fma.rn.f32 	%f98, %f83, 0f32A55E34, %f97;
	mul.f32 	%f99, %f93, 0f40400000;
	fma.rn.f32 	%f100, %f99, %f89, %f98;
	fma.rn.f32 	%f101, %f93, %f83, %f100;
	add.rn.f32 	%f102, %f94, %f101;
	neg.f32 	%f103, %f94;
	add.rn.f32 	%f104, %f102, %f103;
	neg.f32 	%f105, %f104;
	add.rn.f32 	%f106, %f101, %f105;
	mul.rn.f32 	%f107, %f102, %f2;
	neg.f32 	%f108, %f107;
	fma.rn.f32 	%f109, %f102, %f2, %f108;
	fma.rn.f32 	%f110, %f106, %f2, %f109;
	cvt.rni.f32.f32 	%f111, %f107;
	sub.f32 	%f112, %f107, %f111;
	add.f32 	%f113, %f112, %f110;
	fma.rn.f32 	%f114, %f113, 0f391FCB8E, 0f3AAF85ED;
	fma.rn.f32 	%f115, %f114, %f113, 0f3C1D9856;
	fma.rn.f32 	%f116, %f115, %f113, 0f3D6357BB;
	fma.rn.f32 	%f117, %f116, %f113, 0f3E75FDEC;
	fma.rn.f32 	%f118, %f117, %f113, 0f3F317218;
	fma.rn.f32 	%f119, %f118, %f113, 0f3F800000;
	cvt.rzi.s32.f32 	%r8, %f111;
	setp.gt.f32 	%p5, %f111, 0f00000000;
	selp.b32 	%r9, 0, -2097152000, %p5;
	add.s32 	%r10, %r9, 2130706432;
	mov.b32 	%f120, %r10;
	mul.f32 	%f121, %f119, %f120;
	shl.b32 	%r11, %r8, 23;
	sub.s32 	%r12, %r11, %r9;
	mov.b32 	%f122, %r12;
	mul.f32 	%f123, %f121, %f122;
	abs.f32 	%f124, %f107;
	setp.gt.f32 	%p6, %f124, 0f43180000;
	setp.lt.f32 	%p7, %f107, 0f00000000;
	selp.f32 	%f125, 0f00000000, 0f7F800000, %p7;
	selp.f32 	%f5, %f125, %f123, %p6;
	setp.eq.f32 	%p8, %f1, 0f3F800000;
	setp.eq.f32 	%p9, %f2, 0f00000000;
	or.pred  	%p10, %p9, %p8;
	@%p10 bra 	$L__BB0_9;
	setp.num.f32 	%p11, %f4, %f4;
	abs.f32 	%f126, %f2;
	setp.num.f32 	%p12, %f126, %f126;
	and.pred  	%p13, %p11, %p12;
	@%p13 bra 	$L__BB0_4;
	add.rn.f32 	%f165, %f1, %f2;
	bra.uni 	$L__BB0_9;
$L__BB0_4:
	setp.neu.f32 	%p14, %f1, 0f00000000;
	setp.neu.f32 	%p15, %f4, 0f7F800000;
	and.pred  	%p16, %p14, %p15;
	@%p16 bra 	$L__BB0_6;
	setp.neu.f32 	%p23, %f3, 0f3F800000;
	add.f32 	%f131, %f1, %f1;
	mov.b32 	%r13, %f131;
	setp.lt.f32 	%p24, %f2, 0f00000000;
	xor.b32  	%r14, %r13, 2139095040;
	selp.b32 	%r15, %r14, %r13, %p24;
	and.b32  	%r16, %r15, 2147483647;
	selp.b32 	%r17, %r16, %r15, %p23;
	mov.b32 	%f165, %r17;
	bra.uni 	$L__BB0_9;
$L__BB0_6:
	setp.eq.f32 	%p17, %f1, 0fBF800000;
	setp.eq.f32 	%p18, %f126, 0f7F800000;
	and.pred  	%p19, %p17, %p18;
	@%p19 bra 	$L__BB0_9;
	setp.geu.f32 	%p20, %f1, 0f00000000;
	mov.f32 	%f165, %f5;
	@%p20 bra 	$L__BB0_9;
	setp.neu.f32 	%p21, %f3, 0f3F800000;
	neg.f32 	%f128, %f5;
	selp.f32 	%f129, %f5, %f128, %p21;
	cvt.rmi.f32.f32 	%f130, %f2;
	setp.neu.f32 	%p22, %f2, %f130;
	selp.f32 	%f165, 0f7FFFFFFF, %f129, %p22;
$L__BB0_9:
	sub.f32 	%f132, %f16, %f165;
	abs.f32 	%f133, %f132;
	fma.rn.f32 	%f134, %f133, 0fBF000000, 0f3F000000;
	rsqrt.approx.ftz.f32 	%f135, %f134;
	mul.f32 	%f136, %f135, %f134;
	mul.f32 	%f137, %f135, 0fBF000000;
	fma.rn.f32 	%f138, %f136, %f137, 0f3F000000;
	fma.rn.f32 	%f139, %f136, %f138, %f136;
	setp.eq.f32 	%p25, %f133, 0f3F800000;
	selp.f32 	%f140, 0f00000000, %f139, %p25;
	setp.gt.f32 	%p26, %f133, 0f3F0F5C29;
	selp.f32 	%f141, %f140, %f133, %p26;
	copysign.f32 	%f142, %f132, %f141;
	mul.f32 	%f143, %f142, %f142;
	fma.rn.f32 	%f144, %f143, 0f3D10ECEF, 0f3C8B1ABB;
	fma.rn.f32 	%f145, %f144, %f143, 0f3CFC028C;
	fma.rn.f32 	%f146, %f145, %f143, 0f3D372139;
	fma.rn.f32 	%f147, %f146, %f143, 0f3D9993DB;
	fma.rn.f32 	%f148, %f147, %f143, 0f3E2AAAC6;
	mul.f32 	%f149, %f143, %f148;
	fma.rn.f32 	%f150, %f149, %f142, %f142;
	neg.f32 	%f151, %f150;
	selp.f32 	%f152, %f150, %f151, %p26;
	fma.rn.f32 	%f153, 0f3F6EE581, 0f3FD774EB, %f152;
	setp.gt.f32 	%p27, %f132, 0f3F0F5C29;
	selp.f32 	%f154, %f150, %f153, %p27;
	add.f32 	%f155, %f154, %f154;
	selp.f32 	%f156, %f155, %f154, %p26;
	mul.f32 	%f166, %f15, %f156;
	setp.lt.s32 	%p28, %r1, 1;
	@%p28 bra 	$L__BB0_11;
	add.f32 	%f157, %f21, 0f00000000;
	mov.f32 	%f158, 0f8411AEF3;
	mul.rn.f32 	%f159, %f158, %f158;
	fma.rn.f32 	%f160, %f159, 0f8411AEF3, 0f00000000;
	fma.rn.f32 	%f161, %f159, 0fB94D4153, 0f3C0885E4;
	fma.rn.f32 	%f162, %f161, %f159, 0fBE2AAAA8;
	fma.rn.f32 	%f163, %f162, %f160, 0f8411AEF3;
	add.f32 	%f166, %f163, %f157;
$L__BB0_11:
	add.u64 	%rd1, %SP, 0;
	add.u64 	%rd2, %SPL, 0;
	cvt.f64.f32 	%fd1, %f166;
	st.local.f64 	[%rd2], %fd1;
	mov.u64 	%rd3, $str;
	cvta.global.u64 	%rd4, %rd3;
	{ // callseq 0, 0
	.param .b64 param0;
	st.param.b64 	[param0], %rd4;
	.param .b64 param1;
	st.param.b64 	[param1], %rd1;
	.param .b32 retval0;
	call.uni (retval0), 
	vprintf, 
	(
	param0, 
	param1
	);
	ld.param.b32 	%r18, [retval0];
	} // callseq 0
	ret;

}


// ===== COMPILED SASS (sm_100) =====

	.target	sm_100

	.elftype	@"ET_EXEC"


//--------------------- .note.nv.tkinfo           --------------------------
	.section	.note.nv.tkinfo,"",@"SHT_NOTE"
	.sectionflags	@"SHF_NOTE_NV_TKINFO"
	.tkinfo
        /*0018*/ 	.word	0x00000002
        /*0030*/ 	.string	""
        /*0030*/ 	.string	"ptxas"
        /*0030*/ 	.string	"Cuda compilation tools, release 13.0, V13.0.88"
        /*0030*/ 	.string	"Build cuda_13.0.r13.0/compiler.36424714_0"
        /*0030*/ 	.string	"-arch sm_100 -m 64 "



//--------------------- .note.nv.cuinfo           --------------------------
	.section	.note.nv.cuinfo,"",@"SHT_NOTE"
	.sectionflags	@"SHF_NOTE_NV_CUINFO"
        /*0018*/ 	.short	0x0002
        /*001a*/ 	.short	0x0064
        /*001c*/ 	.short	0x0082
	.zero		2


//--------------------- .nv.info                  --------------------------
	.section	.nv.info,"",@"SHT_CUDA_INFO"
	.align	4


	//----- nvinfo : EIATTR_REGCOUNT
	.align		4
        /*0000*/ 	.byte	0x04, 0x2f
        /*0002*/ 	.short	(.L_2 - .L_1)
	.align		4
.L_1:
        /*0004*/ 	.word	index@(_Z7computeffffifffffffffffffff)
        /*0008*/ 	.word	0x00000018


	//----- nvinfo : EIATTR_FRAME_SIZE
	.align		4
.L_2:
        /*000c*/ 	.byte	0x04, 0x11
        /*000e*/ 	.short	(.L_4 - .L_3)
	.align		4
.L_3:
        /*0010*/ 	.word	index@($__internal_1_$__cuda_sm3x_div_rn_noftz_f32_slowpath)
        /*0014*/ 	.word	0x00000008


	//----- nvinfo : EIATTR_FRAME_SIZE
	.align		4
.L_4:
        /*0018*/ 	.byte	0x04, 0x11
        /*001a*/ 	.short	(.L_6 - .L_5)
	.align		4
.L_5:
        /*001c*/ 	.word	index@($__internal_0_$__cuda_sm20_sqrt_rn_f32_slowpath)
        /*0020*/ 	.word	0x00000008


	//----- nvinfo : EIATTR_FRAME_SIZE
	.align		4
.L_6:
        /*0024*/ 	.byte	0x04, 0x11
        /*0026*/ 	.short	(.L_8 - .L_7)
	.align		4
.L_7:
        /*0028*/ 	.word	index@(_Z7computeffffifffffffffffffff)
        /*002c*/ 	.word	0x00000008


	//----- nvinfo : EIATTR_MIN_STACK_SIZE
	.align		4
.L_8:
        /*0030*/ 	.byte	0x04, 0x12
        /*0032*/ 	.short	(.L_10 - .L_9)
	.align		4
.L_9:
        /*0034*/ 	.word	index@(_Z7computeffffifffffffffffffff)
        /*0038*/ 	.word	0x00000008
.L_10:


//--------------------- .nv.compat                --------------------------
	.section	.nv.compat,"",@"SHT_CUDA_COMPAT_INFO"
	.align	4
        /*0000*/ 	.byte	0x02, 0x09, 0x00, 0x00, 0x02, 0x02, 0x01, 0x00, 0x02, 0x05, 0x05, 0x00, 0x03, 0x07, 0x01, 0x01
        /*0010*/ 	.byte	0x02, 0x03, 0x00, 0x00, 0x02, 0x06, 0x01, 0x00, 0x04, 0x0b, 0x08, 0x00, 0x01, 0x00, 0x00, 0x00
        /*0020*/ 	.byte	0x00, 0x00, 0x00, 0x00


//--------------------- .nv.info._Z7computeffffifffffffffffffff --------------------------
	.section	.nv.info._Z7computeffffifffffffffffffff,"",@"SHT_CUDA_INFO"
	.sectionflags	@""
	.align	4


	//----- nvinfo : EIATTR_CUDA_API_VERSION
	.align		4
        /*0000*/ 	.byte	0x04, 0x37
        /*0002*/ 	.short	(.L_12 - .L_11)
.L_11:
        /*0004*/ 	.word	0x00000082


	//----- nvinfo : EIATTR_KPARAM_INFO
	.align		4
.L_12:
        /*0008*/ 	.byte	0x04, 0x17
        /*000a*/ 	.short	(.L_14 - .L_13)
.L_13:
        /*000c*/ 	.word	0x00000000
        /*0010*/ 	.short	0x0013
        /*0012*/ 	.short	0x004c
        /*0014*/ 	.byte	0x00, 0xf0, 0x11, 0x00


	//----- nvinfo : EIATTR_KPARAM_INFO
	.align		4
.L_14:
        /*0018*/ 	.byte	0x04, 0x17
        /*001a*/ 	.short	(.L_16 - .L_15)
.L_15:
        /*001c*/ 	.word	0x00000000
        /*0020*/ 	.short	0x0012
        /*0022*/ 	.short	0x0048
        /*0024*/ 	.byte	0x00, 0xf0, 0x11, 0x00


	//----- nvinfo : EIATTR_KPARAM_INFO
	.align		4
.L_16:
        /*0028*/ 	.byte	0x04, 0x17
        /*002a*/ 	.short	(.L_18 - .L_17)
.L_17:
        /*002c*/ 	.word	0x00000000
        /*0030*/ 	.short	0x0011
        /*0032*/ 	.short	0x0044
        /*0034*/ 	.byte	0x00, 0xf0, 0x11, 0x00


	//----- nvinfo : EIATTR_KPARAM_INFO
	.align		4
.L_18:
        /*0038*/ 	.byte	0x04, 0x17
        /*003a*/ 	.short	(.L_20 - .L_19)
.L_19:
        /*003c*/ 	.word	0x00000000
        /*0040*/ 	.short	0x0010
        /*0042*/ 	.short	0x0040
        /*0044*/ 	.byte	0x00, 0xf0, 0x11, 0x00


	//----- nvinfo : EIATTR_KPARAM_INFO
	.align		4
.L_20:
        /*0048*/ 	.byte	0x04, 0x17
        /*004a*/ 	.short	(.L_22 - .L_21)
.L_21:
        /*004c*/ 	.word	0x00000000
        /*0050*/ 	.short	0x000f
        /*0052*/ 	.short	0x003c
        /*0054*/ 	.byte	0x00, 0xf0, 0x11, 0x00


	//----- nvinfo : EIATTR_KPARAM_INFO
	.align		4
.L_22:
        /*0058*/ 	.byte	0x04, 0x17
        /*005a*/ 	.short	(.L_24 - .L_23)
.L_23:
        /*005c*/ 	.word	0x00000000
        /*0060*/ 	.short	0x000e
        /*0062*/ 	.short	0x0038
        /*0064*/ 	.byte	0x00, 0xf0, 0x11, 0x00


	//----- nvinfo : EIATTR_KPARAM_INFO
	.align		4
.L_24:
        /*0068*/ 	.byte	0x04, 0x17
        /*006a*/ 	.short	(.L_26 - .L_25)
.L_25:
        /*006c*/ 	.word	0x00000000
        /*0070*/ 	.short	0x000d
        /*0072*/ 	.short	0x0034
        /*0074*/ 	.byte	0x00, 0xf0, 0x11, 0x00


	//----- nvinfo : EIATTR_KPARAM_INFO
	.align		4
.L_26:
        /*0078*/ 	.byte	0x04, 0x17
        /*007a*/ 	.short	(.L_28 - .L_27)
.L_27:
        /*007c*/ 	.word	0x00000000
        /*0080*/ 	.short	0x000c
        /*0082*/ 	.short	0x0030
        /*0084*/ 	.byte	0x00, 0xf0, 0x11, 0x00


	//----- nvinfo : EIATTR_KPARAM_INFO
	.align		4
.L_28:
        /*0088*/ 	.byte	0x04, 0x17
        /*008a*/ 	.short	(.L_30 - .L_29)
.L_29:
        /*008c*/ 	.word	0x00000000
        /*0090*/ 	.short	0x000b
        /*0092*/ 	.short	0x002c
        /*0094*/ 	.byte	0x00, 0xf0, 0x11, 0x00


	//----- nvinfo : EIATTR_KPARAM_INFO
	.align		4
.L_30:
        /*0098*/ 	.byte	0x04, 0x17
        /*009a*/ 	.short	(.L_32 - .L_31)
.L_31:
        /*009c*/ 	.word	0x00000000
        /*00a0*/ 	.short	0x000a
        /*00a2*/ 	.short	0x0028
        /*00a4*/ 	.byte	0x00, 0xf0, 0x11, 0x00


	//----- nvinfo : EIATTR_KPARAM_INFO
	.align		4
.L_32:
        /*00a8*/ 	.byte	0x04, 0x17
        /*00aa*/ 	.short	(.L_34 - .L_33)
.L_33:
        /*00ac*/ 	.word	0x00000000
        /*00b0*/ 	.short	0x0009
        /*00b2*/ 	.short	0x0024
        /*00b4*/ 	.byte	0x00, 0xf0, 0x11, 0x00


	//----- nvinfo : EIATTR_KPARAM_INFO
	.align		4
.L_34:
        /*00b8*/ 	.byte	0x04, 0x17
        /*00ba*/ 	.short	(.L_36 - .L_35)
.L_35:
        /*00bc*/ 	.word	0x00000000
        /*00c0*/ 	.short	0x0008
        /*00c2*/ 	.short	0x0020
        /*00c4*/ 	.byte	0x00, 0xf0, 0x11, 0x00


	//----- nvinfo : EIATTR_KPARAM_INFO
	.align		4
.L_36:
        /*00c8*/ 	.byte	0x04, 0x17
        /*00ca*/ 	.short	(.L_38 - .L_37)
.L_37:
        /*00cc*/ 	.word	0x00000000
        /*00d0*/ 	.short	0x0007
        /*00d2*/ 	.short	0x001c
        /*00d4*/ 	.byte	0x00, 0xf0, 0x11, 0x00


	//----- nvinfo : EIATTR_KPARAM_INFO
	.align		4
.L_38:
        /*00d8*/ 	.byte	0x04, 0x17
        /*00da*/ 	.short	(.L_40 - .L_39)
.L_39:
        /*00dc*/ 	.word	0x00000000
        /*00e0*/ 	.short	0x0006
        /*00e2*/ 	.short	0x0018
        /*00e4*/ 	.byte	0x00, 0xf0, 0x11, 0x00


	//----- nvinfo : EIATTR_KPARAM_INFO
	.align		4
.L_40:
        /*00e8*/ 	.byte	0x04, 0x17
        /*00ea*/ 	.short	(.L_42 - .L_41)
.L_41:
        /*00ec*/ 	.word	0x00000000
        /*00f0*/ 	.short	0x0005
        /*00f2*/ 	.short	0x0014
        /*00f4*/ 	.byte	0x00, 0xf0, 0x11, 0x00


	//----- nvinfo : EIATTR_KPARAM_INFO
	.align		4
.L_42:
        /*00f8*/ 	.byte	0x04, 0x17
        /*00fa*/ 	.short	(.L_44 - .L_43)
.L_43:
        /*00fc*/ 	.word	0x00000000
        /*0100*/ 	.short	0x0004
        /*0102*/ 	.short	0x0010
        /*0104*/ 	.byte	0x00, 0xf0, 0x11, 0x00


	//----- nvinfo : EIATTR_KPARAM_INFO
	.align		4
.L_44:
        /*0108*/ 	.byte	0x04, 0x17
        /*010a*/ 	.short	(.L_46 - .L_45)
.L_45:
        /*010c*/ 	.word	0x00000000
        /*0110*/ 	.short	0x0003
        /*0112*/ 	.short	0x000c
        /*0114*/ 	.byte	0x00, 0xf0, 0x11, 0x00


	//----- nvinfo : EIATTR_KPARAM_INFO
	.align		4
.L_46:
        /*0118*/ 	.byte	0x04, 0x17
        /*011a*/ 	.short	(.L_48 - .L_47)
.L_47:
        /*011c*/ 	.word	0x00000000
        /*0120*/ 	.short	0x0002
        /*0122*/ 	.short	0x0008
        /*0124*/ 	.byte	0x00, 0xf0, 0x11, 0x00


	//----- nvinfo : EIATTR_KPARAM_INFO
	.align		4
.L_48:
        /*0128*/ 	.byte	0x04, 0x17
        /*012a*/ 	.short	(.L_50 - .L_49)
.L_49:
        /*012c*/ 	.word	0x00000000
        /*0130*/ 	.short	0x0001
        /*0132*/ 	.short	0x0004
        /*0134*/ 	.byte	0x00, 0xf0, 0x11, 0x00


	//----- nvinfo : EIATTR_KPARAM_INFO
	.align		4
.L_50:
        /*0138*/ 	.byte	0x04, 0x17
        /*013a*/ 	.short	(.L_52 - .L_51)
.L_51:
        /*013c*/ 	.word	0x00000000
        /*0140*/ 	.short	0x0000
        /*0142*/ 	.short	0x0000
        /*0144*/ 	.byte	0x00, 0xf0, 0x11, 0x00


	//----- nvinfo : EIATTR_SPARSE_MMA_MASK
	.align		4
.L_52:
        /*0148*/ 	.byte	0x03, 0x50
        /*014a*/ 	.short	0x0000


	//----- nvinfo : EIATTR_MAXREG_COUNT
	.align		4
        /*014c*/ 	.byte	0x03, 0x1b
        /*014e*/ 	.short	0x00ff


	//----- nvinfo : EIATTR_EXTERNS
	.align		4
        /*0150*/ 	.byte	0x04, 0x0f
        /*0152*/ 	.short	(.L_54 - .L_53)


	//   ....[0]....
	.align		4
.L_53:
        /*0154*/ 	.word	index@(vprintf)


	//----- nvinfo : EIATTR_MERCURY_ISA_VERSION
	.align		4
.L_54:
        /*0158*/ 	.byte	0x03, 0x5f
        /*015a*/ 	.short	0x0101


	//----- nvinfo : EIATTR_VRC_CTA_INIT_COUNT
	.align		4
        /*015c*/ 	.byte	0x02, 0x4a
	.zero		1
	.zero		1


	//----- nvinfo : EIATTR_SYSCALL_OFFSETS
	.align		4
        /*0160*/ 	.byte	0x04, 0x46
        /*0162*/ 	.short	(.L_56 - .L_55)


	//   ....[0]....
.L_55:
        /*0164*/ 	.word	0x00000e40


	//----- nvinfo : EIATTR_EXIT_INSTR_OFFSETS
	.align		4
.L_56:
        /*0168*/ 	.byte	0x04, 0x1c
        /*016a*/ 	.short	(.L_58 - .L_57)


	//   ....[0]....
.L_57:
        /*016c*/ 	.word	0x00000e50


	//----- nvinfo : EIATTR_CRS_STACK_SIZE
	.align		4
.L_58:
        /*0170*/ 	.byte	0x04, 0x1e
        /*0172*/ 	.short	(.L_60 - .L_59)
.L_59:
        /*0174*/ 	.word	0x00000000


	//----- nvinfo : EIATTR_CBANK_PARAM_SIZE
	.align		4
.L_60:
        /*0178*/ 	.byte	0x03, 0x19
        /*017a*/ 	.short	0x0050


	//----- nvinfo : EIATTR_PARAM_CBANK
	.align		4
        /*017c*/ 	.byte	0x04, 0x0a
        /*017e*/ 	.short	(.L_62 - .L_61)
	.align		4
.L_61:
        /*0180*/ 	.word	index@(.nv.constant0._Z7computeffffifffffffffffffff)
        /*0184*/ 	.short	0x0380
        /*0186*/ 	.short	0x0050


	//----- nvinfo : EIATTR_SW_WAR
	.align		4
.L_62:
        /*0188*/ 	.byte	0x04, 0x36
        /*018a*/ 	.short	(.L_64 - .L_63)
.L_63:
        /*018c*/ 	.word	0x00000008
.L_64:


//--------------------- .nv.callgraph             --------------------------
	.section	.nv.callgraph,"",@"SHT_CUDA_CALLGRAPH"
	.align	4
	.sectionentsize	8
	.align		4
        /*0000*/ 	.word	0x00000000
	.align		4
        /*0004*/ 	.word	0xffffffff
	.align		4
        /*0008*/ 	.word	index@(_Z7computeffffifffffffffffffff)
	.align		4
        /*000c*/ 	.word	index@(vprintf)
	.align		4
        /*0010*/ 	.word	0x00000000
	.align		4
        /*0014*/ 	.word	0xfffffffe
	.align		4
        /*0018*/ 	.word	0x00000000
	.align		4
        /*001c*/ 	.word	0xfffffffd
	.align		4
        /*0020*/ 	.word	0x00000000
	.align		4
        /*0024*/ 	.word	0xfffffffc


//--------------------- .nv.constant4             --------------------------
	.section	.nv.constant4,"a",@progbits
	.align	8
	.align		8
.nv.constant4:
        /*0000*/ 	.dword	vprintf
	.align		8
        /*0008*/ 	.dword	$str


//--------------------- .text._Z7computeffffifffffffffffffff --------------------------
	.section	.text._Z7computeffffifffffffffffffff,"ax",@progbits
	.align	128
        .global         _Z7computeffffifffffffffffffff
        .type           _Z7computeffffifffffffffffffff,@function
        .size           _Z7computeffffifffffffffffffff,(.L_x_19 - _Z7computeffffifffffffffffffff)
        .other          _Z7computeffffifffffffffffffff,@"STO_CUDA_ENTRY STV_DEFAULT"
_Z7computeffffifffffffffffffff:
.text._Z7computeffffifffffffffffffff:
[----:B------:R-:W0:Y:S08]  /*0000*/  LDC R1, c[0x0][0x37c] ;  /* 0x0000df00ff017b82 */ /* 0x000e300000000800 */
[----:B------:R-:W1:Y:S01]  /*0010*/  LDC.64 R2, c[0x0][0x380] ;  /* 0x0000e000ff027b82 */ /* 0x000e620000000a00 */
[----:B------:R-:W2:Y:S01]  /*0020*/  LDCU UR4, c[0x0][0x2f8] ;  /* 0x00005f00ff0477ac */ /* 0x000ea20008000800 */
[----:B0-----:R-:W-:Y:S01]  /*0030*/  IADD3 R1, PT, PT, R1, -0x8, RZ ;  /* 0xfffffff801017810 */ /* 0x001fe20007ffe0ff */
[----:B------:R-:W0:Y:S05]  /*0040*/  LDCU UR6, c[0x0][0x380] ;  /* 0x00007000ff0677ac */ /* 0x000e2a0008000800 */
[----:B------:R-:W3:Y:S01]  /*0050*/  LDC.64 R4, c[0x0][0x388] ;  /* 0x0000e200ff047b82 */ /* 0x000ee20000000a00 */
[----:B------:R-:W4:Y:S01]  /*0060*/  LDCU UR5, c[0x0][0x2fc] ;  /* 0x00005f80ff0577ac */ /* 0x000f220008000800 */
[----:B--2---:R-:W-:-:S02]  /*0070*/  IADD3 R6, P1, PT, R1, UR4, RZ ;  /* 0x0000000401067c10 */ /* 0x004fc4000ff3e0ff */
[----:B0-----:R-:W-:Y:S01]  /*0080*/  MOV R0, UR6 ;  /* 0x0000000600007c02 */ /* 0x001fe20008000f00 */
[----:B-1----:R-:W-:Y:S01]  /*0090*/  FADD R3, -R3, 1.22209996829145088e-36 ;  /* 0x03cfedf603037421 */ /* 0x002fe20000000100 */
[----:B----4-:R-:W-:-:S03]  /*00a0*/  IADD3.X R7, PT, PT, RZ, UR5, RZ, P1, !PT ;  /* 0x00000005ff077c10 */ /* 0x010fc60008ffe4ff */
[----:B---3--:R-:W-:-:S05]  /*00b0*/  FFMA R3, R4, R5, R3 ;  /* 0x0000000504037223 */ /* 0x008fca0000000003 */
[----:B------:R-:W-:-:S13]  /*00c0*/  FSETP.GTU.AND P0, PT, R3, R2, PT ;  /* 0x000000020300720b */ /* 0x000fda0003f0c000 */
[----:B------:R-:W-:Y:S05]  /*00d0*/  @P0 BRA `(.L_x_0) ;  /* 0x0000000c00380947 */ /* 0x000fea0003800000 */
[----:B------:R-:W0:Y:S01]  /*00e0*/  LDC.64 R2, c[0x0][0x3c0] ;  /* 0x0000f000ff027b82 */ /* 0x000e220000000a00 */
[----:B------:R-:W-:Y:S01]  /*00f0*/  HFMA2 R0, -RZ, RZ, 0.96630859375, -0.0022525787353515625 ;  /* 0x3bbb989dff007431 */ /* 0x000fe200000001ff */
[----:B------:R-:W-:Y:S01]  /*0100*/  MOV R5, 0x437c0000 ;  /* 0x437c000000057802 */ /* 0x000fe20000000f00 */
[----:B0-----:R-:W-:-:S04]  /*0110*/  FADD R3, -R3, -1.91799992398672535815e+35 ;  /* 0xfa13c1e103037421 */ /* 0x001fc80000000100 */
[----:B------:R-:W-:-:S04]  /*0120*/  FFMA.SAT R0, R3, R0, 0.5 ;  /* 0x3f00000003007423 */ /* 0x000fc80000002000 */
[----:B------:R-:W-:-:S04]  /*0130*/  FFMA.RM R0, R0, R5, 12582913 ;  /* 0x4b40000100007423 */ /* 0x000fc80000004005 */
[C---:B------:R-:W-:Y:S01]  /*0140*/  FADD R4, R0.reuse, -12583039 ;  /* 0xcb40007f00047421 */ /* 0x040fe20000000000 */
[----:B------:R-:W-:-:S03]  /*0150*/  IMAD.SHL.U32 R0, R0, 0x800000, RZ ;  /* 0x0080000000007824 */ /* 0x000fc600078e00ff */
[----:B------:R-:W-:-:S04]  /*0160*/  FFMA R4, R3, 1.4426950216293334961, -R4 ;  /* 0x3fb8aa3b03047823 */ /* 0x000fc80000000804 */
[----:B------:R-:W-:Y:S01]  /*0170*/  FFMA R5, R3, 1.925963033500011079e-08, R4 ;  /* 0x32a5706003057823 */ /* 0x000fe20000000004 */
[----:B------:R-:W-:-:S05]  /*0180*/  HFMA2 R4, -RZ, RZ, 1.875, 0 ;  /* 0x3f800000ff047431 */ /* 0x000fca00000001ff */
[----:B------:R-:W0:Y:S02]  /*0190*/  MUFU.EX2 R5, R5 ;  /* 0x0000000500057308 */ /* 0x000e240000000800 */
[----:B0-----:R-:W-:-:S06]  /*01a0*/  FMUL R9, R0, R5 ;  /* 0x0000000500097220 */ /* 0x001fcc0000400000 */
[----:B------:R-:W0:Y:S08]  /*01b0*/  MUFU.RCP R0, R9 ;  /* 0x0000000900007308 */ /* 0x000e300000001000 */
[----:B------:R-:W1:Y:S01]  /*01c0*/  FCHK P0, R2, R9 ;  /* 0x0000000902007302 */ /* 0x000e620000000000 */
[----:B0-----:R-:W-:-:S04]  /*01d0*/  FFMA R3, -R9, R0, 1 ;  /* 0x3f80000009037423 */ /* 0x001fc80000000100 */
[----:B------:R-:W-:-:S04]  /*01e0*/  FFMA R3, R0, R3, R0 ;  /* 0x0000000300037223 */ /* 0x000fc80000000000 */
[----:B------:R-:W-:-:S04]  /*01f0*/  FFMA R0, R3, R2, RZ ;  /* 0x0000000203007223 */ /* 0x000fc800000000ff */
[----:B------:R-:W-:-:S04]  /*0200*/  FFMA R11, -R9, R0, R2 ;  /* 0x00000000090b7223 */ /* 0x000fc80000000102 */
[----:B------:R-:W-:Y:S01]  /*0210*/  FFMA R0, R3, R11, R0 ;  /* 0x0000000b03007223 */ /* 0x000fe20000000000 */
[----:B-1----:R-:W-:Y:S06]  /*0220*/  @!P0 BRA `(.L_x_1) ;  /* 0x0000000000108947 */ /* 0x002fec0003800000 */
[----:B------:R-:W0:Y:S01]  /*0230*/  LDC R0, c[0x0][0x3c0] ;  /* 0x0000f000ff007b82 */ /* 0x000e220000000800 */
[----:B------:R-:W-:Y:S02]  /*0240*/  MOV R3, R9 ;  /* 0x0000000900037202 */ /* 0x000fe40000000f00 */
[----:B------:R-:W-:-:S07]  /*0250*/  MOV R2, 0x270 ;  /* 0x0000027000027802 */ /* 0x000fce0000000f00 */
[----:B0-----:R-:W-:Y:S05]  /*0260*/  CALL.REL.NOINC `($__internal_1_$__cuda_sm3x_div_rn_noftz_f32_slowpath) ;  /* 0x0000000c005c7944 */ /* 0x001fea0003c00000 */
.L_x_1:
[----:B------:R-:W-:Y:S01]  /*0270*/  IADD3 R2, PT, PT, R0, -0xd000000, RZ ;  /* 0xf300000000027810 */ /* 0x000fe20007ffe0ff */
[----:B------:R0:W1:Y:S03]  /*0280*/  MUFU.RSQ R5, R0 ;  /* 0x0000000000057308 */ /* 0x0000660000001400 */
[----:B------:R-:W-:-:S13]  /*0290*/  ISETP.GT.U32.AND P0, PT, R2, 0x727fffff, PT ;  /* 0x727fffff0200780c */ /* 0x000fda0003f04070 */
[----:B0-----:R-:W-:Y:S05]  /*02a0*/  @!P0 BRA `(.L_x_2) ;  /* 0x00000000000c8947 */ /* 0x001fea0003800000 */
[----:B------:R-:W-:-:S07]  /*02b0*/  MOV R8, 0x2d0 ;  /* 0x000002d000087802 */ /* 0x000fce0000000f00 */
[----:B-1----:R-:W-:Y:S05]  /*02c0*/  CALL.REL.NOINC `($__internal_0_$__cuda_sm20_sqrt_rn_f32_slowpath) ;  /* 0x0000000800e47944 */ /* 0x002fea0003c00000 */
[----:B------:R-:W-:Y:S05]  /*02d0*/  BRA `(.L_x_3) ;  /* 0x0000000000107947 */ /* 0x000fea0003800000 */
.L_x_2:
[C---:B-1----:R-:W-:Y:S01]  /*02e0*/  FMUL.FTZ R3, R5.reuse, R0 ;  /* 0x0000000005037220 */ /* 0x042fe20000410000 */
[----:B------:R-:W-:-:S03]  /*02f0*/  FMUL.FTZ R2, R5, 0.5 ;  /* 0x3f00000005027820 */ /* 0x000fc60000410000 */
[----:B------:R-:W-:-:S04]  /*0300*/  FFMA R0, -R3, R3, R0 ;  /* 0x0000000303007223 */ /* 0x000fc80000000100 */
[----:B------:R-:W-:-:S07]  /*0310*/  FFMA R0, R0, R2, R3 ;  /* 0x0000000200007223 */ /* 0x000fce0000000003 */
.L_x_3:
[----:B------:R-:W0:Y:S01]  /*0320*/  LDCU UR4, c[0x0][0x3bc] ;  /* 0x00007780ff0477ac */ /* 0x000e220008000800 */
[----:B------:R-:W-:-:S04]  /*0330*/  FADD R0, RZ, R0 ;  /* 0x00000000ff007221 */ /* 0x000fc80000000000 */
[----:B0-----:R-:W-:Y:S01]  /*0340*/  FMUL R5, R0, UR4 ;  /* 0x0000000400057c20 */ /* 0x001fe20008400000 */
[----:B------:R-:W-:Y:S02]  /*0350*/  UMOV UR4, 0x7839c3b1 ;  /* 0x7839c3b100047882 */ /* 0x000fe40000000000 */
[----:B------:R-:W-:Y:S01]  /*0360*/  MOV R8, UR4 ;  /* 0x0000000400087c02 */ /* 0x000fe20008000f00 */
[----:B------:R-:W0:Y:S08]  /*0370*/  MUFU.RCP R0, R5 ;  /* 0x0000000500007308 */ /* 0x000e300000001000 */
[----:B------:R-:W1:Y:S01]  /*0380*/  FCHK P0, R8, R5 ;  /* 0x0000000508007302 */ /* 0x000e620000000000 */
[----:B0-----:R-:W-:-:S04]  /*0390*/  FFMA R3, -R5, R0, 1 ;  /* 0x3f80000005037423 */ /* 0x001fc80000000100 */
[----:B------:R-:W-:-:S04]  /*03a0*/  FFMA R0, R0, R3, R0 ;  /* 0x0000000300007223 */ /* 0x000fc80000000000 */
[----:B------:R-:W-:-:S04]  /*03b0*/  FFMA R3, R0, 1.50710001888503158094e+34, RZ ;  /* 0x7839c3b100037823 */ /* 0x000fc800000000ff */
[----:B------:R-:W-:-:S04]  /*03c0*/  FFMA R2, -R5, R3, 1.50710001888503158094e+34 ;  /* 0x7839c3b105027423 */ /* 0x000fc80000000103 */
[----:B------:R-:W-:Y:S01]  /*03d0*/  FFMA R0, R0, R2, R3 ;  /* 0x0000000200007223 */ /* 0x000fe20000000003 */
[----:B-1----:R-:W-:Y:S06]  /*03e0*/  @!P0 BRA `(.L_x_4) ;  /* 0x0000000000108947 */ /* 0x002fec0003800000 */
[----:B------:R-:W-:Y:S02]  /*03f0*/  HFMA2 R0, -RZ, RZ, 34592, -3.845703125 ;  /* 0x7839c3b1ff007431 */ /* 0x000fe400000001ff */
[----:B------:R-:W-:Y:S01]  /*0400*/  IMAD.MOV.U32 R3, RZ, RZ, R5 ;  /* 0x000000ffff037224 */ /* 0x000fe200078e0005 */
[----:B------:R-:W-:-:S07]  /*0410*/  MOV R2, 0x430 ;  /* 0x0000043000027802 */ /* 0x000fce0000000f00 */
[----:B------:R-:W-:Y:S05]  /*0420*/  CALL.REL.NOINC `($__internal_1_$__cuda_sm3x_div_rn_noftz_f32_slowpath) ;  /* 0x0000000800ec7944 */ /* 0x000fea0003c00000 */
.L_x_4:
[----:B------:R-:W-:Y:S01]  /*0430*/  FMUL R0, R0, 4 ;  /* 0x4080000000007820 */ /* 0x000fe20000400000 */
[----:B------:R-:W-:Y:S01]  /*0440*/  MOV R8, 0x3c80f082 ;  /* 0x3c80f08200087802 */ /* 0x000fe20000000f00 */
[----:B------:R-:W-:Y:S01]  /*0450*/  HFMA2 R5, -RZ, RZ, 1.875, 0 ;  /* 0x3f800000ff057431 */ /* 0x000fe200000001ff */
[----:B------:R-:W-:Y:S01]  /*0460*/  MOV R14, 0x3a2c32e4 ;  /* 0x3a2c32e4000e7802 */ /* 0x000fe20000000f00 */
[----:B------:R-:W-:-:S04]  /*0470*/  FMUL R0, R0, 1 ;  /* 0x3f80000000007820 */ /* 0x000fc80000400000 */
[----:B------:R-:W-:-:S04]  /*0480*/  FMUL R0, R0, 1 ;  /* 0x3f80000000007820 */ /* 0x000fc80000400000 */
[----:B------:R-:W-:-:S04]  /*0490*/  FMUL R3, R0, 1 ;  /* 0x3f80000000037820 */ /* 0x000fc80000400000 */
[C---:B------:R-:W-:Y:S01]  /*04a0*/  FMUL R0, |R3|.reuse, 2.8853900432586669922 ;  /* 0x4038aa3b03007820 */ /* 0x040fe20000400200 */
[C---:B------:R-:W-:Y:S01]  /*04b0*/  FMUL R9, R3.reuse, R3 ;  /* 0x0000000303097220 */ /* 0x040fe20000400000 */
[C---:B------:R-:W-:Y:S02]  /*04c0*/  FSETP.GE.AND P1, PT, |R3|.reuse, 0.60000002384185791016, PT ;  /* 0x3f19999a0300780b */ /* 0x040fe40003f26200 */
[----:B------:R-:W-:Y:S01]  /*04d0*/  FSETP.GE.AND P0, PT, |R3|, 9.010913848876953125, PT ;  /* 0x41102cb40300780b */ /* 0x000fe20003f06200 */
[C---:B------:R-:W-:Y:S01]  /*04e0*/  FFMA R8, R9.reuse, R8, -0.052303962409496307373 ;  /* 0xbd563cae09087423 */ /* 0x040fe20000000008 */
[----:B------:R-:W0:Y:S03]  /*04f0*/  MUFU.EX2 R0, R0 ;  /* 0x0000000000007308 */ /* 0x000e260000000800 */
[----:B------:R-:W-:Y:S01]  /*0500*/  FFMA R10, R9, R8, 0.1331529766321182251 ;  /* 0x3e085941090a7423 */ /* 0x000fe20000000008 */
[----:B0-----:R-:W-:-:S03]  /*0510*/  FADD R2, R0, 1 ;  /* 0x3f80000000027421 */ /* 0x001fc60000000000 */
[----:B------:R-:W-:-:S04]  /*0520*/  FFMA R0, R9, R10, -0.33332768082618713379 ;  /* 0xbeaaa9ed09007423 */ /* 0x000fc8000000000a */
[----:B------:R-:W-:Y:S01]  /*0530*/  FFMA R0, R9, R0, RZ ;  /* 0x0000000009007223 */ /* 0x000fe200000000ff */
[----:B------:R-:W0:Y:S02]  /*0540*/  MUFU.RCP R2, R2 ;  /* 0x0000000200027308 */ /* 0x000e240000001000 */
[----:B0-----:R-:W-:-:S05]  /*0550*/  FFMA R5, R2, -2, R5 ;  /* 0xc000000002057823 */ /* 0x001fca0000000005 */
[----:B------:R-:W-:-:S04]  /*0560*/  FSEL R8, R5, 1, !P0 ;  /* 0x3f80000005087808 */ /* 0x000fc80004000000 */
[--C-:B------:R-:W-:Y:S01]  /*0570*/  LOP3.LUT R2, R8, 0x80000000, R3.reuse, 0xb8, !PT ;  /* 0x8000000008027812 */ /* 0x100fe200078eb803 */
[----:B------:R-:W-:-:S04]  /*0580*/  @!P1 FFMA R2, R3, R0, R3 ;  /* 0x0000000003029223 */ /* 0x000fc80000000003 */
[----:B------:R-:W-:-:S04]  /*0590*/  FADD R0, R2, -1.67539995004878656111e+23 ;  /* 0xe60de97202007421 */ /* 0x000fc80000000000 */
[C---:B------:R-:W-:Y:S01]  /*05a0*/  FMUL R3, |R0|.reuse, 16777216 ;  /* 0x4b80000000037820 */ /* 0x040fe20000400200 */
[----:B------:R-:W-:-:S04]  /*05b0*/  FSETP.GEU.AND P0, PT, |R0|, 1.175494350822287508e-38, PT ;  /* 0x008000000000780b */ /* 0x000fc80003f0e200 */
[----:B------:R-:W-:-:S04]  /*05c0*/  FSEL R3, R3, |R0|, !P0 ;  /* 0x4000000003037208 */ /* 0x000fc80004000000 */
[----:B------:R-:W-:-:S04]  /*05d0*/  IADD3 R5, PT, PT, R3, -0x3f3504f3, RZ ;  /* 0xc0cafb0d03057810 */ /* 0x000fc80007ffe0ff */
[----:B------:R-:W-:Y:S02]  /*05e0*/  LOP3.LUT R8, R5, 0xff800000, RZ, 0xc0, !PT ;  /* 0xff80000005087812 */ /* 0x000fe400078ec0ff */
[----:B------:R-:W-:-:S03]  /*05f0*/  FSEL R5, RZ, -24, P0 ;  /* 0xc1c00000ff057808 */ /* 0x000fc60000000000 */
[----:B------:R-:W-:Y:S01]  /*0600*/  IMAD.IADD R3, R3, 0x1, -R8 ;  /* 0x0000000103037824 */ /* 0x000fe200078e0a08 */
[----:B------:R-:W-:-:S03]  /*0610*/  I2FP.F32.S32 R8, R8 ;  /* 0x0000000800087245 */ /* 0x000fc60000201400 */
[C---:B------:R-:W-:Y:S01]  /*0620*/  FADD R9, R3.reuse, 1 ;  /* 0x3f80000003097421 */ /* 0x040fe20000000000 */
[----:B------:R-:W-:Y:S01]  /*0630*/  FADD R10, R3, -1 ;  /* 0xbf800000030a7421 */ /* 0x000fe20000000000 */
[----:B------:R-:W-:-:S03]  /*0640*/  FFMA R8, R8, 1.1920928955078125e-07, R5 ;  /* 0x3400000008087823 */ /* 0x000fc60000000005 */
[----:B------:R-:W-:Y:S01]  /*0650*/  FADD R12, R10, R10 ;  /* 0x0000000a0a0c7221 */ /* 0x000fe20000000000 */
[----:B------:R-:W0:Y:S03]  /*0660*/  MUFU.RCP R9, R9 ;  /* 0x0000000900097308 */ /* 0x000e260000001000 */
[----:B0-----:R-:W-:-:S04]  /*0670*/  FMUL R3, R9, R12 ;  /* 0x0000000c09037220 */ /* 0x001fc80000400000 */
[----:B------:R-:W-:Y:S01]  /*0680*/  FADD R12, R10, -R3 ;  /* 0x800000030a0c7221 */ /* 0x000fe20000000000 */
[CC--:B------:R-:W-:Y:S01]  /*0690*/  FMUL R11, R3.reuse, R3.reuse ;  /* 0x00000003030b7220 */ /* 0x0c0fe20000400000 */
[----:B------:R-:W-:Y:S02]  /*06a0*/  FFMA R5, R3, 1.4426950216293334961, R8 ;  /* 0x3fb8aa3b03057823 */ /* 0x000fe40000000008 */
[----:B------:R-:W-:Y:S01]  /*06b0*/  FADD R13, R12, R12 ;  /* 0x0000000c0c0d7221 */ /* 0x000fe20000000000 */
[C---:B------:R-:W-:Y:S01]  /*06c0*/  FFMA R12, R11.reuse, R14, 0.0032181653659790754318 ;  /* 0x3b52e7db0b0c7423 */ /* 0x040fe2000000000e */
[----:B------:R-:W-:Y:S02]  /*06d0*/  FADD R8, R8, -R5 ;  /* 0x8000000508087221 */ /* 0x000fe40000000000 */
[----:B------:R-:W-:Y:S01]  /*06e0*/  FFMA R10, R10, -R3, R13 ;  /* 0x800000030a0a7223 */ /* 0x000fe2000000000d */
[----:B------:R-:W-:Y:S01]  /*06f0*/  FFMA R12, R11, R12, 0.018033718690276145935 ;  /* 0x3c93bb730b0c7423 */ /* 0x000fe2000000000c */
[----:B------:R-:W0:Y:S02]  /*0700*/  LDC R13, c[0x0][0x3c8] ;  /* 0x0000f200ff0d7b82 */ /* 0x000e240000000800 */
[----:B------:R-:W-:Y:S01]  /*0710*/  FMUL R10, R9, R10 ;  /* 0x0000000a090a7220 */ /* 0x000fe20000400000 */
[----:B------:R-:W-:Y:S01]  /*0720*/  FFMA R9, R3, 1.4426950216293334961, R8 ;  /* 0x3fb8aa3b03097823 */ /* 0x000fe20000000008 */
[----:B------:R-:W-:-:S03]  /*0730*/  FFMA R12, R11, R12, 0.12022458761930465698 ;  /* 0x3df6384f0b0c7423 */ /* 0x000fc6000000000c */
[----:B------:R-:W-:Y:S01]  /*0740*/  FFMA R8, R10, 1.4426950216293334961, R9 ;  /* 0x3fb8aa3b0a087823 */ /* 0x000fe20000000009 */
[----:B------:R-:W-:-:S03]  /*0750*/  FMUL R12, R11, R12 ;  /* 0x0000000c0b0c7220 */ /* 0x000fc60000400000 */
[----:B------:R-:W-:Y:S01]  /*0760*/  FFMA R9, R3, 1.9251366722983220825e-08, R8 ;  /* 0x32a55e3403097823 */ /* 0x000fe20000000008 */
[----:B------:R-:W-:-:S04]  /*0770*/  FMUL R8, R12, 3 ;  /* 0x404000000c087820 */ /* 0x000fc80000400000 */
[----:B------:R-:W-:-:S04]  /*0780*/  FFMA R9, R10, R8, R9 ;  /* 0x000000080a097223 */ /* 0x000fc80000000009 */
[----:B------:R-:W-:Y:S01]  /*0790*/  FFMA R12, R3, R12, R9 ;  /* 0x0000000c030c7223 */ /* 0x000fe20000000009 */
[----:B0-----:R-:W-:-:S03]  /*07a0*/  FMUL R3, R13, -1.1340999941861324117e-37 ;  /* 0x821a5d9e0d037820 */ /* 0x001fc60000400000 */
[----:B------:R-:W-:-:S04]  /*07b0*/  FADD R8, R5, R12 ;  /* 0x0000000c05087221 */ /* 0x000fc80000000000 */
[----:B------:R-:W-:Y:S01]  /*07c0*/  FMUL R10, R3, R8 ;  /* 0x00000008030a7220 */ /* 0x000fe20000400000 */
[----:B------:R-:W-:-:S03]  /*07d0*/  FADD R5, -R5, R8 ;  /* 0x0000000805057221 */ /* 0x000fc60000000100 */
[----:B------:R-:W0:Y:S01]  /*07e0*/  FRND R9, R10 ;  /* 0x0000000a00097307 */ /* 0x000e220000201000 */
[----:B------:R-:W-:Y:S01]  /*07f0*/  FADD R12, R12, -R5 ;  /* 0x800000050c0c7221 */ /* 0x000fe20000000000 */
[C---:B------:R-:W-:Y:S01]  /*0800*/  FFMA R5, R3.reuse, R8, -R10 ;  /* 0x0000000803057223 */ /* 0x040fe2000000080a */
[C---:B------:R-:W-:Y:S02]  /*0810*/  FSETP.GT.AND P1, PT, |R10|.reuse, 152, PT ;  /* 0x431800000a00780b */ /* 0x040fe40003f24200 */
[C---:B------:R-:W-:Y:S01]  /*0820*/  FSETP.GEU.AND P2, PT, R10.reuse, RZ, PT ;  /* 0x000000ff0a00720b */ /* 0x040fe20003f4e000 */
[----:B------:R-:W-:Y:S01]  /*0830*/  FFMA R5, R3, R12, R5 ;  /* 0x0000000c03057223 */ /* 0x000fe20000000005 */
[----:B------:R-:W-:Y:S01]  /*0840*/  HFMA2 R12, -RZ, RZ, 0.64013671875, -15.109375 ;  /* 0x391fcb8eff0c7431 */ /* 0x000fe200000001ff */
[----:B------:R-:W1:Y:S01]  /*0850*/  F2I.NTZ R11, R10 ;  /* 0x0000000a000b7305 */ /* 0x000e620000203100 */
[----:B0-----:R-:W-:Y:S01]  /*0860*/  FADD R8, R10, -R9 ;  /* 0x800000090a087221 */ /* 0x001fe20000000000 */
[----:B------:R-:W-:-:S03]  /*0870*/  FSETP.GT.AND P0, PT, R9, RZ, PT ;  /* 0x000000ff0900720b */ /* 0x000fc60003f04000 */
[----:B------:R-:W-:-:S04]  /*0880*/  FADD R5, R5, R8 ;  /* 0x0000000805057221 */ /* 0x000fc80000000000 */
[C---:B------:R-:W-:Y:S01]  /*0890*/  FFMA R8, R5.reuse, R12, 0.0013391353422775864601 ;  /* 0x3aaf85ed05087423 */ /* 0x040fe2000000000c */
[----:B------:R-:W-:Y:S02]  /*08a0*/  SEL R12, RZ, 0x83000000, P0 ;  /* 0x83000000ff0c7807 */ /* 0x000fe40000000000 */
[----:B------:R-:W-:Y:S01]  /*08b0*/  FSETP.NEU.AND P0, PT, R0, 1, PT ;  /* 0x3f8000000000780b */ /* 0x000fe20003f0d000 */
[----:B------:R-:W-:Y:S01]  /*08c0*/  FFMA R8, R5, R8, 0.0096188392490148544312 ;  /* 0x3c1d985605087423 */ /* 0x000fe20000000008 */
[----:B------:R-:W-:Y:S02]  /*08d0*/  IADD3 R9, PT, PT, R12, 0x7f000000, RZ ;  /* 0x7f0000000c097810 */ /* 0x000fe40007ffe0ff */
[----:B------:R-:W-:Y:S01]  /*08e0*/  FSETP.EQ.OR P0, PT, R3, RZ, !P0 ;  /* 0x000000ff0300720b */ /* 0x000fe20004702400 */
[----:B------:R-:W-:Y:S01]  /*08f0*/  FFMA R8, R5, R8, 0.055503588169813156128 ;  /* 0x3d6357bb05087423 */ /* 0x000fe20000000008 */
[----:B-1----:R-:W-:-:S03]  /*0900*/  LEA R11, R11, -R12, 0x17 ;  /* 0x8000000c0b0b7211 */ /* 0x002fc600078eb8ff */
[----:B------:R-:W-:-:S04]  /*0910*/  FFMA R8, R5, R8, 0.24022644758224487305 ;  /* 0x3e75fdec05087423 */ /* 0x000fc80000000008 */
[----:B------:R-:W-:-:S04]  /*0920*/  FFMA R8, R5, R8, 0.69314718246459960938 ;  /* 0x3f31721805087423 */ /* 0x000fc80000000008 */
[----:B------:R-:W-:-:S04]  /*0930*/  FFMA R8, R5, R8, 1 ;  /* 0x3f80000005087423 */ /* 0x000fc80000000008 */
[----:B------:R-:W-:-:S04]  /*0940*/  FMUL R8, R8, R9 ;  /* 0x0000000908087220 */ /* 0x000fc80000400000 */
[----:B------:R-:W-:Y:S01]  /*0950*/  FMUL R11, R8, R11 ;  /* 0x0000000b080b7220 */ /* 0x000fe20000400000 */
[----:B------:R-:W-:Y:S01]  /*0960*/  @P1 FSEL R11, RZ, +INF , !P2 ;  /* 0x7f800000ff0b1808 */ /* 0x000fe20005000000 */
[----:B------:R-:W-:Y:S06]  /*0970*/  @P0 BRA `(.L_x_5) ;  /* 0x00000000006c0947 */ /* 0x000fec0003800000 */
[----:B------:R-:W-:-:S04]  /*0980*/  FSETP.NAN.AND P0, PT, |R3|, |R3|, PT ;  /* 0x400000030300720b */ /* 0x000fc80003f08200 */
[----:B------:R-:W-:-:S13]  /*0990*/  FSETP.NUM.AND P0, PT, |R0|, |R0|, !P0 ;  /* 0x400000000000720b */ /* 0x000fda0004707200 */
[----:B------:R-:W-:Y:S01]  /*09a0*/  @!P0 FADD R4, R0, R3 ;  /* 0x0000000300048221 */ /* 0x000fe20000000000 */
[----:B------:R-:W-:Y:S06]  /*09b0*/  @!P0 BRA `(.L_x_5) ;  /* 0x00000000005c8947 */ /* 0x000fec0003800000 */
[----:B------:R-:W-:Y:S01]  /*09c0*/  FMUL R5, R3, 0.5 ;  /* 0x3f00000003057820 */ /* 0x000fe20000400000 */
[C---:B------:R-:W-:Y:S02]  /*09d0*/  FSETP.NEU.AND P0, PT, |R0|.reuse, +INF , PT ;  /* 0x7f8000000000780b */ /* 0x040fe40003f0d200 */
[----:B------:R-:W-:-:S03]  /*09e0*/  FSETP.NEU.AND P1, PT, R0, RZ, PT ;  /* 0x000000ff0000720b */ /* 0x000fc60003f2d000 */
[----:B------:R-:W0:Y:S02]  /*09f0*/  FRND.TRUNC R5, R5 ;  /* 0x0000000500057307 */ /* 0x000e24000020d000 */
[----:B0-----:R-:W-:-:S04]  /*0a00*/  FADD R8, R5, R5 ;  /* 0x0000000505087221 */ /* 0x001fc80000000000 */
[----:B------:R-:W-:-:S04]  /*0a10*/  FADD R8, R3, -R8 ;  /* 0x8000000803087221 */ /* 0x000fc80000000000 */
[----:B------:R-:W-:Y:S05]  /*0a20*/  @P0 BRA P1, `(.L_x_6) ;  /* 0x0000000000180947 */ /* 0x000fea0000800000 */
[----:B------:R-:W-:Y:S01]  /*0a30*/  FSETP.GEU.AND P1, PT, R3, RZ, PT ;  /* 0x000000ff0300720b */ /* 0x000fe20003f2e000 */
[----:B------:R-:W-:Y:S01]  /*0a40*/  FADD R4, R0, R0 ;  /* 0x0000000000047221 */ /* 0x000fe20000000000 */
[----:B------:R-:W-:-:S11]  /*0a50*/  FSETP.NEU.AND P0, PT, |R8|, 1, PT ;  /* 0x3f8000000800780b */ /* 0x000fd60003f0d200 */
[----:B------:R-:W-:-:S04]  /*0a60*/  @!P1 LOP3.LUT R4, R4, 0x7f800000, RZ, 0x3c, !PT ;  /* 0x7f80000004049812 */ /* 0x000fc800078e3cff */
[----:B------:R-:W-:Y:S01]  /*0a70*/  @P0 LOP3.LUT R4, R4, 0x7fffffff, RZ, 0xc0, !PT ;  /* 0x7fffffff04040812 */ /* 0x000fe200078ec0ff */
[----:B------:R-:W-:Y:S06]  /*0a80*/  BRA `(.L_x_5) ;  /* 0x0000000000287947 */ /* 0x000fec0003800000 */
.L_x_6:
[----:B------:R-:W-:Y:S02]  /*0a90*/  FSETP.EQ.AND P1, PT, R0, -1, PT ;  /* 0xbf8000000000780b */ /* 0x000fe40003f22000 */
[----:B------:R-:W-:-:S13]  /*0aa0*/  FSETP.NEU.AND P0, PT, |R3|, +INF , PT ;  /* 0x7f8000000300780b */ /* 0x000fda0003f0d200 */
[----:B------:R-:W-:Y:S05]  /*0ab0*/  @!P0 BRA P1, `(.L_x_5) ;  /* 0x00000000001c8947 */ /* 0x000fea0000800000 */
[----:B------:R-:W-:Y:S01]  /*0ac0*/  FSETP.GEU.AND P1, PT, R2, 1.67539995004878656111e+23, PT ;  /* 0x660de9720200780b */ /* 0x000fe20003f2e000 */
[----:B------:R-:W-:-:S12]  /*0ad0*/  IMAD.MOV.U32 R4, RZ, RZ, R11 ;  /* 0x000000ffff047224 */ /* 0x000fd800078e000b */
[----:B------:R-:W0:Y:S01]  /*0ae0*/  @!P1 FRND.FLOOR R0, R3 ;  /* 0x0000000300009307 */ /* 0x000e220000205000 */
[----:B------:R-:W-:Y:S02]  /*0af0*/  @!P1 FSETP.NEU.AND P2, PT, |R8|, 1, PT ;  /* 0x3f8000000800980b */ /* 0x000fe40003f4d200 */
[----:B0-----:R-:W-:Y:S02]  /*0b00*/  @!P1 FSETP.NEU.AND P0, PT, R3, R0, PT ;  /* 0x000000000300920b */ /* 0x001fe40003f0d000 */
[----:B------:R-:W-:-:S04]  /*0b10*/  @!P1 FSEL R0, R11, -R11, P2 ;  /* 0x8000000b0b009208 */ /* 0x000fc80001000000 */
[----:B------:R-:W-:-:S07]  /*0b20*/  @!P1 FSEL R4, R0, +QNAN , !P0 ;  /* 0x7fffffff00049808 */ /* 0x000fce0004000000 */
.L_x_5:
[----:B------:R-:W0:Y:S01]  /*0b30*/  LDCU UR4, c[0x0][0x3b8] ;  /* 0x00007700ff0477ac */ /* 0x000e220008000800 */
[----:B------:R-:W-:Y:S02]  /*0b40*/  MOV R3, 0x3f000000 ;  /* 0x3f00000000037802 */ /* 0x000fe40000000f00 */
[----:B------:R-:W-:Y:S01]  /*0b50*/  MOV R5, 0x3d10ecef ;  /* 0x3d10ecef00057802 */ /* 0x000fe20000000f00 */
[----:B------:R-:W1:Y:S01]  /*0b60*/  LDCU UR5, c[0x0][0x390] ;  /* 0x00007200ff0577ac */ /* 0x000e620008000800 */
[----:B0-----:R-:W-:Y:S01]  /*0b70*/  FADD R4, -R4, UR4 ;  /* 0x0000000404047e21 */ /* 0x001fe20008000100 */
[----:B------:R-:W0:Y:S03]  /*0b80*/  LDCU UR4, c[0x0][0x3b4] ;  /* 0x00007680ff0477ac */ /* 0x000e260008000800 */
[C---:B------:R-:W-:Y:S01]  /*0b90*/  FFMA R0, |R4|.reuse, -R3, 0.5 ;  /* 0x3f00000004007423 */ /* 0x040fe20000000a03 */
[C---:B------:R-:W-:Y:S01]  /*0ba0*/  FSETP.NEU.AND P1, PT, |R4|.reuse, 1, PT ;  /* 0x3f8000000400780b */ /* 0x040fe20003f2d200 */
[----:B-1----:R-:W-:Y:S01]  /*0bb0*/  UISETP.GE.AND UP0, UPT, UR5, 0x1, UPT ;  /* 0x000000010500788c */ /* 0x002fe2000bf06270 */
[----:B------:R-:W-:Y:S01]  /*0bc0*/  FSETP.GT.AND P0, PT, |R4|, 0.56000000238418579102, PT ;  /* 0x3f0f5c290400780b */ /* 0x000fe20003f04200 */
[----:B------:R-:W1:Y:S02]  /*0bd0*/  MUFU.RSQ R3, R0 ;  /* 0x0000000000037308 */ /* 0x000e640000001400 */
[----:B-1----:R-:W-:Y:S01]  /*0be0*/  FMUL R2, R0, R3 ;  /* 0x0000000300027220 */ /* 0x002fe20000400000 */
[----:B------:R-:W-:-:S04]  /*0bf0*/  FMUL R3, R3, -0.5 ;  /* 0xbf00000003037820 */ /* 0x000fc80000400000 */
[----:B------:R-:W-:-:S04]  /*0c00*/  FFMA R3, R2, R3, 0.5 ;  /* 0x3f00000002037423 */ /* 0x000fc80000000003 */
[----:B------:R-:W-:-:S05]  /*0c10*/  FFMA R3, R2, R3, R2 ;  /* 0x0000000302037223 */ /* 0x000fca0000000002 */
[----:B------:R-:W-:Y:S02]  /*0c20*/  FSEL R3, R3, RZ, P1 ;  /* 0x000000ff03037208 */ /* 0x000fe40000800000 */
[----:B------:R-:W-:Y:S02]  /*0c30*/  FSETP.GT.AND P1, PT, R4, 0.56000000238418579102, PT ;  /* 0x3f0f5c290400780b */ /* 0x000fe40003f24000 */
[----:B------:R-:W-:-:S04]  /*0c40*/  FSEL R3, R3, |R4|, P0 ;  /* 0x4000000403037208 */ /* 0x000fc80000000000 */
[----:B------:R-:W-:-:S05]  /*0c50*/  LOP3.LUT R3, R3, 0x80000000, R4, 0xb8, !PT ;  /* 0x8000000003037812 */ /* 0x000fca00078eb804 */
[----:B------:R-:W-:-:S04]  /*0c60*/  FMUL R0, R3, R3 ;  /* 0x0000000303007220 */ /* 0x000fc80000400000 */
[----:B------:R-:W-:-:S04]  /*0c70*/  FFMA R5, R0, R5, 0.016980519518256187439 ;  /* 0x3c8b1abb00057423 */ /* 0x000fc80000000005 */
[----:B------:R-:W-:-:S04]  /*0c80*/  FFMA R5, R0, R5, 0.030762933194637298584 ;  /* 0x3cfc028c00057423 */ /* 0x000fc80000000005 */
[----:B------:R-:W-:-:S04]  /*0c90*/  FFMA R5, R0, R5, 0.044709417968988418579 ;  /* 0x3d37213900057423 */ /* 0x000fc80000000005 */
[----:B------:R-:W-:-:S04]  /*0ca0*/  FFMA R5, R0, R5, 0.074989043176174163818 ;  /* 0x3d9993db00057423 */ /* 0x000fc80000000005 */
[----:B------:R-:W-:-:S04]  /*0cb0*/  FFMA R5, R0, R5, 0.16666707396507263184 ;  /* 0x3e2aaac600057423 */ /* 0x000fc80000000005 */
[----:B------:R-:W-:-:S04]  /*0cc0*/  FMUL R0, R0, R5 ;  /* 0x0000000500007220 */ /* 0x000fc80000400000 */
[----:B------:R-:W-:Y:S01]  /*0cd0*/  FFMA R0, R3, R0, R3 ;  /* 0x0000000003007223 */ /* 0x000fe20000000003 */
[----:B------:R-:W-:-:S04]  /*0ce0*/  MOV R3, 0x3fd774eb ;  /* 0x3fd774eb00037802 */ /* 0x000fc80000000f00 */
[----:B------:R-:W-:-:S05]  /*0cf0*/  FSEL R2, R0, -R0, P0 ;  /* 0x8000000000027208 */ /* 0x000fca0000000000 */
[----:B------:R-:W-:-:S04]  /*0d00*/  @!P1 FFMA R0, R3, 0.93318945169448852539, R2 ;  /* 0x3f6ee58103009823 */ /* 0x000fc80000000002 */
[----:B------:R-:W-:-:S04]  /*0d10*/  @P0 FADD R0, R0, R0 ;  /* 0x0000000000000221 */ /* 0x000fc80000000000 */
[----:B0-----:R-:W-:Y:S01]  /*0d20*/  FMUL R0, R0, UR4 ;  /* 0x0000000400007c20 */ /* 0x001fe20008400000 */
[----:B------:R-:W-:Y:S06]  /*0d30*/  BRA.U !UP0, `(.L_x_0) ;  /* 0x0000000108207547 */ /* 0x000fec000b800000 */
[----:B------:R-:W0:Y:S01]  /*0d40*/  LDCU UR4, c[0x0][0x3cc] ;  /* 0x00007980ff0477ac */ /* 0x000e220008000800 */
[----:B------:R-:W-:Y:S01]  /*0d50*/  MOV R0, 0x394d4153 ;  /* 0x394d415300007802 */ /* 0x000fe20000000f00 */
[----:B------:R-:W-:-:S04]  /*0d60*/  FFMA R2, RZ, -1.7125000828454964811e-36, RZ ;  /* 0x8411aef3ff027823 */ /* 0x000fc800000000ff */
[----:B------:R-:W-:-:S04]  /*0d70*/  FFMA R0, RZ, -R0, 0.0083327032625675201416 ;  /* 0x3c0885e4ff007423 */ /* 0x000fc80000000800 */
[----:B------:R-:W-:-:S04]  /*0d80*/  FFMA R3, RZ, R0, -0.16666662693023681641 ;  /* 0xbe2aaaa8ff037423 */ /* 0x000fc80000000000 */
[----:B------:R-:W-:Y:S01]  /*0d90*/  FFMA R3, R2, R3, -1.7125000828454964811e-36 ;  /* 0x8411aef302037423 */ /* 0x000fe20000000003 */
[----:B0-----:R-:W-:-:S04]  /*0da0*/  FADD R0, RZ, UR4 ;  /* 0x00000004ff007e21 */ /* 0x001fc80008000000 */
[----:B------:R-:W-:-:S07]  /*0db0*/  FADD R0, R0, R3 ;  /* 0x0000000300007221 */ /* 0x000fce0000000000 */
.L_x_0:
[----:B------:R-:W0:Y:S01]  /*0dc0*/  F2F.F64.F32 R2, R0 ;  /* 0x0000000000027310 */ /* 0x000e220000201800 */
[----:B------:R-:W-:Y:S01]  /*0dd0*/  MOV R8, 0x0 ;  /* 0x0000000000087802 */ /* 0x000fe20000000f00 */
[----:B------:R-:W1:Y:S05]  /*0de0*/  LDCU.64 UR4, c[0x4][0x8] ;  /* 0x01000100ff0477ac */ /* 0x000e6a0008000a00 */
[----:B------:R-:W2:Y:S01]  /*0df0*/  LDC.64 R8, c[0x4][R8] ;  /* 0x0100000008087b82 */ /* 0x000ea20000000a00 */
[----:B0-----:R0:W-:Y:S01]  /*0e00*/  STL.64 [R1], R2 ;  /* 0x0000000201007387 */ /* 0x0011e20000100a00 */
[----:B-1----:R-:W-:Y:S01]  /*0e10*/  IMAD.U32 R4, RZ, RZ, UR4 ;  /* 0x00000004ff047e24 */ /* 0x002fe2000f8e00ff */
[----:B------:R-:W-:-:S07]  /*0e20*/  MOV R5, UR5 ;  /* 0x0000000500057c02 */ /* 0x000fce0008000f00 */
[----:B------:R-:W-:-:S07]  /*0e30*/  LEPC R20, `(.L_x_7) ;  /* 0x000000001014794e */ /* 0x000fce0000000000 */
[----:B0-2---:R-:W-:Y:S05]  /*0e40*/  CALL.ABS.NOINC R8 ;  /* 0x0000000008007343 */ /* 0x005fea0003c00000 */
.L_x_7:
[----:B------:R-:W-:Y:S05]  /*0e50*/  EXIT ;  /* 0x000000000000794d */ /* 0x000fea0003800000 */
        .weak           $__internal_0_$__cuda_sm20_sqrt_rn_f32_slowpath
        .type           $__internal_0_$__cuda_sm20_sqrt_rn_f32_slowpath,@function
        .size           $__internal_0_$__cuda_sm20_sqrt_rn_f32_slowpath,($__internal_1_$__cuda_sm3x_div_rn_noftz_f32_slowpath - $__internal_0_$__cuda_sm20_sqrt_rn_f32_slowpath)
$__internal_0_$__cuda_sm20_sqrt_rn_f32_slowpath:
[----:B------:R-:W-:-:S13]  /*0e60*/  LOP3.LUT P0, RZ, R0, 0x7fffffff, RZ, 0xc0, !PT ;  /* 0x7fffffff00ff7812 */ /* 0x000fda000780c0ff */
[----:B------:R-:W-:Y:S01]  /*0e70*/  @!P0 MOV R2, R0 ;  /* 0x0000000000028202 */ /* 0x000fe20000000f00 */
[----:B------:R-:W-:Y:S06]  /*0e80*/  @!P0 BRA `(.L_x_8) ;  /* 0x0000000000448947 */ /* 0x000fec0003800000 */
[----:B------:R-:W-:-:S13]  /*0e90*/  FSETP.GEU.FTZ.AND P0, PT, R0, RZ, PT ;  /* 0x000000ff0000720b */ /* 0x000fda0003f1e000 */
[----:B------:R-:W-:Y:S01]  /*0ea0*/  @!P0 MOV R2, 0x7fffffff ;  /* 0x7fffffff00028802 */ /* 0x000fe20000000f00 */
[----:B------:R-:W-:Y:S06]  /*0eb0*/  @!P0 BRA `(.L_x_8) ;  /* 0x0000000000388947 */ /* 0x000fec0003800000 */
[----:B------:R-:W-:-:S13]  /*0ec0*/  FSETP.GTU.FTZ.AND P0, PT, |R0|, +INF , PT ;  /* 0x7f8000000000780b */ /* 0x000fda0003f1c200 */
[----:B------:R-:W-:Y:S01]  /*0ed0*/  @P0 FADD.FTZ R2, R0, 1 ;  /* 0x3f80000000020421 */ /* 0x000fe20000010000 */
[----:B------:R-:W-:Y:S06]  /*0ee0*/  @P0 BRA `(.L_x_8) ;  /* 0x00000000002c0947 */ /* 0x000fec0003800000 */
[----:B------:R-:W-:-:S13]  /*0ef0*/  FSETP.NEU.FTZ.AND P0, PT, |R0|, +INF , PT ;  /* 0x7f8000000000780b */ /* 0x000fda0003f1d200 */
[----:B------:R-:W-:Y:S01]  /*0f00*/  @!P0 MOV R2, R0 ;  /* 0x0000000000028202 */ /* 0x000fe20000000f00 */
[----:B------:R-:W-:Y:S06]  /*0f10*/  @!P0 BRA `(.L_x_8) ;  /* 0x0000000000208947 */ /* 0x000fec0003800000 */
[----:B------:R-:W-:-:S04]  /*0f20*/  FFMA R0, R0, 1.84467440737095516160e+19, RZ ;  /* 0x5f80000000007823 */ /* 0x000fc800000000ff */
[----:B------:R-:W0:Y:S02]  /*0f30*/  MUFU.RSQ R3, R0 ;  /* 0x0000000000037308 */ /* 0x000e240000001400 */
[----:B0-----:R-:W-:Y:S01]  /*0f40*/  FMUL.FTZ R5, R0, R3 ;  /* 0x0000000300057220 */ /* 0x001fe20000410000 */
[----:B------:R-:W-:-:S03]  /*0f50*/  FMUL.FTZ R3, R3, 0.5 ;  /* 0x3f00000003037820 */ /* 0x000fc60000410000 */
[----:B------:R-:W-:-:S04]  /*0f60*/  FADD.FTZ R2, -R5, -RZ ;  /* 0x800000ff05027221 */ /* 0x000fc80000010100 */
[----:B------:R-:W-:-:S04]  /*0f70*/  FFMA R2, R5, R2, R0 ;  /* 0x0000000205027223 */ /* 0x000fc80000000000 */
[----:B------:R-:W-:-:S04]  /*0f80*/  FFMA R2, R2, R3, R5 ;  /* 0x0000000302027223 */ /* 0x000fc80000000005 */
[----:B------:R-:W-:-:S07]  /*0f90*/  FMUL.FTZ R2, R2, 2.3283064365386962891e-10 ;  /* 0x2f80000002027820 */ /* 0x000fce0000410000 */
.L_x_8:
[----:B------:R-:W-:Y:S01]  /*0fa0*/  HFMA2 R3, -RZ, RZ, 0, 0 ;  /* 0x00000000ff037431 */ /* 0x000fe200000001ff */
[----:B------:R-:W-:Y:S01]  /*0fb0*/  MOV R0, R2 ;  /* 0x0000000200007202 */ /* 0x000fe20000000f00 */
[----:B------:R-:W-:-:S04]  /*0fc0*/  IMAD.MOV.U32 R2, RZ, RZ, R8 ;  /* 0x000000ffff027224 */ /* 0x000fc800078e0008 */
[----:B------:R-:W-:Y:S05]  /*0fd0*/  RET.REL.NODEC R2 `(_Z7computeffffifffffffffffffff) ;  /* 0xfffffff002087950 */ /* 0x000fea0003c3ffff */
        .weak           $__internal_1_$__cuda_sm3x_div_rn_noftz_f32_slowpath
        .type           $__internal_1_$__cuda_sm3x_div_rn_noftz_f32_slowpath,@function
        .size           $__internal_1_$__cuda_sm3x_div_rn_noftz_f32_slowpath,(.L_x_19 - $__internal_1_$__cuda_sm3x_div_rn_noftz_f32_slowpath)
$__internal_1_$__cuda_sm3x_div_rn_noftz_f32_slowpath:
[----:B------:R-:W-:Y:S02]  /*0fe0*/  SHF.R.U32.HI R8, RZ, 0x17, R3 ;  /* 0x00000017ff087819 */ /* 0x000fe40000011603 */
[----:B------:R-:W-:Y:S02]  /*0ff0*/  SHF.R.U32.HI R5, RZ, 0x17, R0 ;  /* 0x00000017ff057819 */ /* 0x000fe40000011600 */
[----:B------:R-:W-:Y:S02]  /*1000*/  LOP3.LUT R12, R8, 0xff, RZ, 0xc0, !PT ;  /* 0x000000ff080c7812 */ /* 0x000fe400078ec0ff */
[----:B------:R-:W-:Y:S02]  /*1010*/  LOP3.LUT R10, R5, 0xff, RZ, 0xc0, !PT ;  /* 0x000000ff050a7812 */ /* 0x000fe400078ec0ff */
[----:B------:R-:W-:Y:S02]  /*1020*/  IADD3 R9, PT, PT, R12, -0x1, RZ ;  /* 0xffffffff0c097810 */ /* 0x000fe40007ffe0ff */
[----:B------:R-:W-:-:S02]  /*1030*/  IADD3 R8, PT, PT, R10, -0x1, RZ ;  /* 0xffffffff0a087810 */ /* 0x000fc40007ffe0ff */
[----:B------:R-:W-:-:S04]  /*1040*/  ISETP.GT.U32.AND P0, PT, R9, 0xfd, PT ;  /* 0x000000fd0900780c */ /* 0x000fc80003f04070 */
[----:B------:R-:W-:-:S13]  /*1050*/  ISETP.GT.U32.OR P0, PT, R8, 0xfd, P0 ;  /* 0x000000fd0800780c */ /* 0x000fda0000704470 */
[----:B------:R-:W-:Y:S01]  /*1060*/  @!P0 MOV R5, RZ ;  /* 0x000000ff00058202 */ /* 0x000fe20000000f00 */
[----:B------:R-:W-:Y:S06]  /*1070*/  @!P0 BRA `(.L_x_9) ;  /* 0x00000000005c8947 */ /* 0x000fec0003800000 */
[----:B------:R-:W-:Y:S02]  /*1080*/  FSETP.GTU.FTZ.AND P0, PT, |R0|, +INF , PT ;  /* 0x7f8000000000780b */ /* 0x000fe40003f1c200 */
[----:B------:R-:W-:-:S04]  /*1090*/  FSETP.GTU.FTZ.AND P1, PT, |R3|, +INF , PT ;  /* 0x7f8000000300780b */ /* 0x000fc80003f3c200 */
[----:B------:R-:W-:-:S13]  /*10a0*/  PLOP3.LUT P0, PT, P0, P1, PT, 0xf8, 0x8f ;  /* 0x00000000008f781c */ /* 0x000fda0000703f70 */
[----:B------:R-:W-:Y:S05]  /*10b0*/  @P0 BRA `(.L_x_10) ;  /* 0x0000000400440947 */ /* 0x000fea0003800000 */
[----:B------:R-:W-:-:S13]  /*10c0*/  LOP3.LUT P0, RZ, R3, 0x7fffffff, R0, 0xc8, !PT ;  /* 0x7fffffff03ff7812 */ /* 0x000fda000780c800 */
[----:B------:R-:W-:Y:S05]  /*10d0*/  @!P0 BRA `(.L_x_11) ;  /* 0x0000000400348947 */ /* 0x000fea0003800000 */
[C---:B------:R-:W-:Y:S02]  /*10e0*/  FSETP.NEU.FTZ.AND P2, PT, |R0|.reuse, +INF , PT ;  /* 0x7f8000000000780b */ /* 0x040fe40003f5d200 */
[----:B------:R-:W-:Y:S02]  /*10f0*/  FSETP.NEU.FTZ.AND P1, PT, |R3|, +INF , PT ;  /* 0x7f8000000300780b */ /* 0x000fe40003f3d200 */
[----:B------:R-:W-:-:S11]  /*1100*/  FSETP.NEU.FTZ.AND P0, PT, |R0|, +INF , PT ;  /* 0x7f8000000000780b */ /* 0x000fd60003f1d200 */
[----:B------:R-:W-:Y:S05]  /*1110*/  @!P1 BRA !P2, `(.L_x_11) ;  /* 0x0000000400249947 */ /* 0x000fea0005000000 */
[----:B------:R-:W-:-:S04]  /*1120*/  LOP3.LUT P2, RZ, R0, 0x7fffffff, RZ, 0xc0, !PT ;  /* 0x7fffffff00ff7812 */ /* 0x000fc8000784c0ff */
[----:B------:R-:W-:-:S13]  /*1130*/  PLOP3.LUT P1, PT, P1, P2, PT, 0x2f, 0xf2 ;  /* 0x0000000000f2781c */ /* 0x000fda0000f24577 */
[----:B------:R-:W-:Y:S05]  /*1140*/  @P1 BRA `(.L_x_12) ;  /* 0x0000000400101947 */ /* 0x000fea0003800000 */
[----:B------:R-:W-:-:S04]  /*1150*/  LOP3.LUT P1, RZ, R3, 0x7fffffff, RZ, 0xc0, !PT ;  /* 0x7fffffff03ff7812 */ /* 0x000fc8000782c0ff */
[----:B------:R-:W-:-:S13]  /*1160*/  PLOP3.LUT P0, PT, P0, P1, PT, 0x2f, 0xf2 ;  /* 0x0000000000f2781c */ /* 0x000fda0000702577 */
[----:B------:R-:W-:Y:S05]  /*1170*/  @P0 BRA `(.L_x_13) ;  /* 0x0000000000f80947 */ /* 0x000fea0003800000 */
[----:B------:R-:W-:Y:S02]  /*1180*/  ISETP.GE.AND P0, PT, R8, RZ, PT ;  /* 0x000000ff0800720c */ /* 0x000fe40003f06270 */
[----:B------:R-:W-:-:S11]  /*1190*/  ISETP.GE.AND P1, PT, R9, RZ, PT ;  /* 0x000000ff0900720c */ /* 0x000fd60003f26270 */
[----:B------:R-:W-:Y:S01]  /*11a0*/  @P0 MOV R5, RZ ;  /* 0x000000ff00050202 */ /* 0x000fe20000000f00 */
[----:B------:R-:W-:Y:S02]  /*11b0*/  @!P0 IMAD.MOV.U32 R5, RZ, RZ, -0x40 ;  /* 0xffffffc0ff058424 */ /* 0x000fe400078e00ff */
[----:B------:R-:W-:Y:S01]  /*11c0*/  @!P0 FFMA R0, R0, 1.84467440737095516160e+19, RZ ;  /* 0x5f80000000008823 */ /* 0x000fe200000000ff */
[----:B------:R-:W-:Y:S02]  /*11d0*/  @!P1 FFMA R3, R3, 1.84467440737095516160e+19, RZ ;  /* 0x5f80000003039823 */ /* 0x000fe400000000ff */
[----:B------:R-:W-:-:S07]  /*11e0*/  @!P1 IADD3 R5, PT, PT, R5, 0x40, RZ ;  /* 0x0000004005059810 */ /* 0x000fce0007ffe0ff */
.L_x_9:
[----:B------:R-:W-:-:S04]  /*11f0*/  LEA R8, R12, 0xc0800000, 0x17 ;  /* 0xc08000000c087811 */ /* 0x000fc800078eb8ff */
[----:B------:R-:W-:Y:S02]  /*1200*/  IADD3 R8, PT, PT, -R8, R3, RZ ;  /* 0x0000000308087210 */ /* 0x000fe40007ffe1ff */
[----:B------:R-:W-:Y:S02]  /*1210*/  IADD3 R3, PT, PT, R10, -0x7f, RZ ;  /* 0xffffff810a037810 */ /* 0x000fe40007ffe0ff */
[----:B------:R0:W1:Y:S01]  /*1220*/  MUFU.RCP R9, R8 ;  /* 0x0000000800097308 */ /* 0x0000620000001000 */
[----:B------:R-:W-:Y:S02]  /*1230*/  FADD.FTZ R11, -R8, -RZ ;  /* 0x800000ff080b7221 */ /* 0x000fe40000010100 */
[C---:B------:R-:W-:Y:S01]  /*1240*/  IMAD R0, R3.reuse, -0x800000, R0 ;  /* 0xff80000003007824 */ /* 0x040fe200078e0200 */
[----:B0-----:R-:W-:-:S04]  /*1250*/  IADD3 R8, PT, PT, R3, 0x7f, -R12 ;  /* 0x0000007f03087810 */ /* 0x001fc80007ffe80c */
[----:B------:R-:W-:Y:S01]  /*1260*/  IADD3 R8, PT, PT, R8, R5, RZ ;  /* 0x0000000508087210 */ /* 0x000fe20007ffe0ff */
[----:B-1----:R-:W-:-:S04]  /*1270*/  FFMA R10, R9, R11, 1 ;  /* 0x3f800000090a7423 */ /* 0x002fc8000000000b */
[----:B------:R-:W-:-:S04]  /*1280*/  FFMA R14, R9, R10, R9 ;  /* 0x0000000a090e7223 */ /* 0x000fc80000000009 */
[----:B------:R-:W-:-:S04]  /*1290*/  FFMA R9, R0, R14, RZ ;  /* 0x0000000e00097223 */ /* 0x000fc800000000ff */
[----:B------:R-:W-:-:S04]  /*12a0*/  FFMA R10, R11, R9, R0 ;  /* 0x000000090b0a7223 */ /* 0x000fc80000000000 */
[----:B------:R-:W-:-:S04]  /*12b0*/  FFMA R9, R14, R10, R9 ;  /* 0x0000000a0e097223 */ /* 0x000fc80000000009 */
[----:B------:R-:W-:-:S04]  /*12c0*/  FFMA R10, R11, R9, R0 ;  /* 0x000000090b0a7223 */ /* 0x000fc80000000000 */
[----:B------:R-:W-:-:S05]  /*12d0*/  FFMA R0, R14, R10, R9 ;  /* 0x0000000a0e007223 */ /* 0x000fca0000000009 */
[----:B------:R-:W-:-:S04]  /*12e0*/  SHF.R.U32.HI R3, RZ, 0x17, R0 ;  /* 0x00000017ff037819 */ /* 0x000fc80000011600 */
[----:B------:R-:W-:-:S04]  /*12f0*/  LOP3.LUT R3, R3, 0xff, RZ, 0xc0, !PT ;  /* 0x000000ff03037812 */ /* 0x000fc800078ec0ff */
[----:B------:R-:W-:-:S05]  /*1300*/  IADD3 R11, PT, PT, R3, R8, RZ ;  /* 0x00000008030b7210 */ /* 0x000fca0007ffe0ff */
[----:B------:R-:W-:-:S05]  /*1310*/  VIADD R3, R11, 0xffffffff ;  /* 0xffffffff0b037836 */ /* 0x000fca0000000000 */
[----:B------:R-:W-:-:S13]  /*1320*/  ISETP.GE.U32.AND P0, PT, R3, 0xfe, PT ;  /* 0x000000fe0300780c */ /* 0x000fda0003f06070 */
[----:B------:R-:W-:Y:S05]  /*1330*/  @!P0 BRA `(.L_x_14) ;  /* 0x0000000000808947 */ /* 0x000fea0003800000 */
[----:B------:R-:W-:-:S13]  /*1340*/  ISETP.GT.AND P0, PT, R11, 0xfe, PT ;  /* 0x000000fe0b00780c */ /* 0x000fda0003f04270 */
[----:B------:R-:W-:Y:S05]  /*1350*/  @P0 BRA `(.L_x_15) ;  /* 0x00000000006c0947 */ /* 0x000fea0003800000 */
[----:B------:R-:W-:-:S13]  /*1360*/  ISETP.GE.AND P0, PT, R11, 0x1, PT ;  /* 0x000000010b00780c */ /* 0x000fda0003f06270 */
[----:B------:R-:W-:Y:S05]  /*1370*/  @P0 BRA `(.L_x_16) ;  /* 0x0000000000980947 */ /* 0x000fea0003800000 */
[----:B------:R-:W-:Y:S02]  /*1380*/  ISETP.GE.AND P0, PT, R11, -0x18, PT ;  /* 0xffffffe80b00780c */ /* 0x000fe40003f06270 */
[----:B------:R-:W-:-:S11]  /*1390*/  LOP3.LUT R0, R0, 0x80000000, RZ, 0xc0, !PT ;  /* 0x8000000000007812 */ /* 0x000fd600078ec0ff */
[----:B------:R-:W-:Y:S05]  /*13a0*/  @!P0 BRA `(.L_x_16) ;  /* 0x00000000008c8947 */ /* 0x000fea0003800000 */
[CCC-:B------:R-:W-:Y:S01]  /*13b0*/  FFMA.RZ R3, R14.reuse, R10.reuse, R9.reuse ;  /* 0x0000000a0e037223 */ /* 0x1c0fe2000000c009 */
[CCC-:B------:R-:W-:Y:S01]  /*13c0*/  FFMA.RM R8, R14.reuse, R10.reuse, R9.reuse ;  /* 0x0000000a0e087223 */ /* 0x1c0fe20000004009 */
[C---:B------:R-:W-:Y:S02]  /*13d0*/  ISETP.NE.AND P2, PT, R11.reuse, RZ, PT ;  /* 0x000000ff0b00720c */ /* 0x040fe40003f45270 */
[----:B------:R-:W-:Y:S02]  /*13e0*/  ISETP.NE.AND P1, PT, R11, RZ, PT ;  /* 0x000000ff0b00720c */ /* 0x000fe40003f25270 */
[----:B------:R-:W-:Y:S01]  /*13f0*/  LOP3.LUT R5, R3, 0x7fffff, RZ, 0xc0, !PT ;  /* 0x007fffff03057812 */ /* 0x000fe200078ec0ff */
[----:B------:R-:W-:Y:S01]  /*1400*/  FFMA.RP R3, R14, R10, R9 ;  /* 0x0000000a0e037223 */ /* 0x000fe20000008009 */
[----:B------:R-:W-:Y:S02]  /*1410*/  IADD3 R10, PT, PT, R11, 0x20, RZ ;  /* 0x000000200b0a7810 */ /* 0x000fe40007ffe0ff */
[----:B------:R-:W-:-:S02]  /*1420*/  LOP3.LUT R5, R5, 0x800000, RZ, 0xfc, !PT ;  /* 0x0080000005057812 */ /* 0x000fc400078efcff */
[----:B------:R-:W-:Y:S02]  /*1430*/  IADD3 R9, PT, PT, -R11, RZ, RZ ;  /* 0x000000ff0b097210 */ /* 0x000fe40007ffe1ff */
[----:B------:R-:W-:Y:S02]  /*1440*/  SHF.L.U32 R10, R5, R10, RZ ;  /* 0x0000000a050a7219 */ /* 0x000fe400000006ff */
[----:B------:R-:W-:Y:S02]  /*1450*/  FSETP.NEU.FTZ.AND P0, PT, R3, R8, PT ;  /* 0x000000080300720b */ /* 0x000fe40003f1d000 */
[----:B------:R-:W-:Y:S02]  /*1460*/  SEL R8, R9, RZ, P2 ;  /* 0x000000ff09087207 */ /* 0x000fe40001000000 */
[----:B------:R-:W-:Y:S02]  /*1470*/  ISETP.NE.AND P1, PT, R10, RZ, P1 ;  /* 0x000000ff0a00720c */ /* 0x000fe40000f25270 */
[----:B------:R-:W-:-:S02]  /*1480*/  SHF.R.U32.HI R8, RZ, R8, R5 ;  /* 0x00000008ff087219 */ /* 0x000fc40000011605 */
[----:B------:R-:W-:Y:S02]  /*1490*/  PLOP3.LUT P0, PT, P0, P1, PT, 0xf8, 0x8f ;  /* 0x00000000008f781c */ /* 0x000fe40000703f70 */
[----:B------:R-:W-:Y:S02]  /*14a0*/  SHF.R.U32.HI R10, RZ, 0x1, R8 ;  /* 0x00000001ff0a7819 */ /* 0x000fe40000011608 */
[----:B------:R-:W-:-:S04]  /*14b0*/  SEL R3, RZ, 0x1, !P0 ;  /* 0x00000001ff037807 */ /* 0x000fc80004000000 */
[----:B------:R-:W-:-:S04]  /*14c0*/  LOP3.LUT R3, R3, 0x1, R10, 0xf8, !PT ;  /* 0x0000000103037812 */ /* 0x000fc800078ef80a */
[----:B------:R-:W-:-:S04]  /*14d0*/  LOP3.LUT R3, R3, R8, RZ, 0xc0, !PT ;  /* 0x0000000803037212 */ /* 0x000fc800078ec0ff */
[----:B------:R-:W-:-:S04]  /*14e0*/  IADD3 R3, PT, PT, R10, R3, RZ ;  /* 0x000000030a037210 */ /* 0x000fc80007ffe0ff */
[----:B------:R-:W-:Y:S01]  /*14f0*/  LOP3.LUT R0, R3, R0, RZ, 0xfc, !PT ;  /* 0x0000000003007212 */ /* 0x000fe200078efcff */
[----:B------:R-:W-:Y:S06]  /*1500*/  BRA `(.L_x_16) ;  /* 0x0000000000347947 */ /* 0x000fec0003800000 */
.L_x_15:
[----:B------:R-:W-:-:S04]  /*1510*/  LOP3.LUT R0, R0, 0x80000000, RZ, 0xc0, !PT ;  /* 0x8000000000007812 */ /* 0x000fc800078ec0ff */
[----:B------:R-:W-:Y:S01]  /*1520*/  LOP3.LUT R0, R0, 0x7f800000, RZ, 0xfc, !PT ;  /* 0x7f80000000007812 */ /* 0x000fe200078efcff */
[----:B------:R-:W-:Y:S06]  /*1530*/  BRA `(.L_x_16) ;  /* 0x0000000000287947 */ /* 0x000fec0003800000 */
.L_x_14:
[----:B------:R-:W-:Y:S01]  /*1540*/  LEA R0, R8, R0, 0x17 ;  /* 0x0000000008007211 */ /* 0x000fe200078eb8ff */
[----:B------:R-:W-:Y:S06]  /*1550*/  BRA `(.L_x_16) ;  /* 0x0000000000207947 */ /* 0x000fec0003800000 */
.L_x_13:
[----:B------:R-:W-:-:S04]  /*1560*/  LOP3.LUT R0, R3, 0x80000000, R0, 0x48, !PT ;  /* 0x8000000003007812 */ /* 0x000fc800078e4800 */
[----:B------:R-:W-:Y:S01]  /*1570*/  LOP3.LUT R0, R0, 0x7f800000, RZ, 0xfc, !PT ;  /* 0x7f80000000007812 */ /* 0x000fe200078efcff */
[----:B------:R-:W-:Y:S06]  /*1580*/  BRA `(.L_x_16) ;  /* 0x0000000000147947 */ /* 0x000fec0003800000 */
.L_x_12:
[----:B------:R-:W-:Y:S01]  /*1590*/  LOP3.LUT R0, R3, 0x80000000, R0, 0x48, !PT ;  /* 0x8000000003007812 */ /* 0x000fe200078e4800 */
[----:B------:R-:W-:Y:S06]  /*15a0*/  BRA `(.L_x_16) ;  /* 0x00000000000c7947 */ /* 0x000fec0003800000 */
.L_x_11:
[----:B------:R-:W0:Y:S01]  /*15b0*/  MUFU.RSQ R0, -QNAN ;  /* 0xffc0000000007908 */ /* 0x000e220000001400 */
[----:B------:R-:W-:Y:S05]  /*15c0*/  BRA `(.L_x_16) ;  /* 0x0000000000047947 */ /* 0x000fea0003800000 */
.L_x_10:
[----:B------:R-:W-:-:S07]  /*15d0*/  FADD.FTZ R0, R0, R3 ;  /* 0x0000000300007221 */ /* 0x000fce0000010000 */
.L_x_16:
[----:B------:R-:W-:-:S04]  /*15e0*/  HFMA2 R3, -RZ, RZ, 0, 0 ;  /* 0x00000000ff037431 */ /* 0x000fc800000001ff */
[----:B0-----:R-:W-:Y:S05]  /*15f0*/  RET.REL.NODEC R2 `(_Z7computeffffifffffffffffffff) ;  /* 0xffffffe802807950 */ /* 0x001fea0003c3ffff */
.L_x_17:
[----:B------:R-:W-:-:S00]  /*1600*/  BRA `(.L_x_17) ;  /* 0xfffffffc00fc7947 */ /* 0x000fc0000383ffff */
[----:B------:R-:W-:-:S00]  /*1610*/  NOP ;  /* 0x0000000000007918 */ /* 0x000fc00000000000 */
        /* <DEDUP_REMOVED lines=14> */
.L_x_19:


//--------------------- .nv.global.init           --------------------------
	.section	.nv.global.init,"aw",@progbits
.nv.global.init:
	.type		$str,@object
	.size		$str,(.L_0 - $str)
$str:
        /*0000*/ 	.byte	0x25, 0x2e, 0x31, 0x37, 0x67, 0x0a, 0x00
.L_0:


//--------------------- .nv.shared.reserved.0     --------------------------
	.section	.nv.shared.reserved.0,"aw",@nobits
	.weak		__nv_reservedSMEM_offset_0_alias
	.size		__nv_reservedSMEM_offset_0_alias, 0, 64
	.other		__nv_reservedSMEM_offset_0_alias,@"STO_CUDA_RESERVED_SHARED STV_DEFAULT"
__nv_reservedSMEM_offset_0_alias:
	.zero		0
	.zero		64


//--------------------- .nv.constant0._Z7computeffffifffffffffffffff --------------------------
	.section	.nv.constant0._Z7computeffffifffffffffffffff,"a",@progbits
	.sectionflags	@""
	.align	4
.nv.constant0._Z7computeffffifffffffffffffff:
	.zero		976


//--------------------- SYMBOLS --------------------------

	.type		.nv.reservedSmem.offset0,@object
	.size		.nv.reservedSmem.offset0,0x4
	.type		vprintf,@function
